// auto-generated by cutlass_sweep.gemm — config: {"arch": "sm_90", "cluster_m": 2, "cluster_n": 2, "dtype": "int8", "dtype_b": "int8", "layout": "nt", "stages": 0, "tile_k": 128, "tile_m": 256, "tile_n": 128}
#include "cutlass/cutlass.h"
#include "cutlass/gemm/collective/collective_builder.hpp"
#include "cutlass/gemm/device/gemm_universal_adapter.h"
#include "cutlass/gemm/kernel/gemm_universal.hpp"
#include "cutlass/epilogue/collective/collective_builder.hpp"

using ElemA = int8_t;
using ElemB = int8_t;
using ElemCD = int8_t;
using Acc  = int32_t;
using TileShape    = cute::Shape<cute::_256, cute::_128, cute::_128>;
using ClusterShape = cute::Shape<cute::_2, cute::_2, cute::_1>;

using CollectiveEpilogue = typename cutlass::epilogue::collective::CollectiveBuilder<
    cutlass::arch::Sm90, cutlass::arch::OpClassTensorOp,
    TileShape, ClusterShape,
    cutlass::epilogue::collective::EpilogueTileAuto,
    Acc, Acc,
    ElemCD, cutlass::layout::RowMajor, 128 / cutlass::sizeof_bits<ElemCD>::value,
    ElemCD, cutlass::layout::RowMajor, 128 / cutlass::sizeof_bits<ElemCD>::value,
    cutlass::epilogue::collective::EpilogueScheduleAuto
  >::CollectiveOp;

using CollectiveMainloop = typename cutlass::gemm::collective::CollectiveBuilder<
    cutlass::arch::Sm90, cutlass::arch::OpClassTensorOp,
    ElemA, cutlass::layout::RowMajor, 128 / cutlass::sizeof_bits<ElemA>::value,
    ElemB, cutlass::layout::ColumnMajor, 128 / cutlass::sizeof_bits<ElemB>::value,
    Acc,
    TileShape, ClusterShape,
    cutlass::gemm::collective::StageCountAutoCarveout<static_cast<int>(sizeof(typename CollectiveEpilogue::SharedStorage))>,
    cutlass::gemm::collective::KernelScheduleAuto
  >::CollectiveOp;

using GemmKernel = cutlass::gemm::kernel::GemmUniversal<
    cute::Shape<int,int,int,int>,
    CollectiveMainloop,
    CollectiveEpilogue
>;
using Gemm = cutlass::gemm::device::GemmUniversalAdapter<GemmKernel>;

// Force the device kernel symbol into the cubin without needing a host main.
auto* _anchor = &cutlass::device_kernel<GemmKernel>;


// ===== COMPILED SASS (sm_90a) =====

	.target	sm_90a

	.elftype	@"ET_EXEC"


//--------------------- .note.nv.tkinfo           --------------------------
	.section	.note.nv.tkinfo,"",@"SHT_NOTE"
	.sectionflags	@"SHF_NOTE_NV_TKINFO"
	.tkinfo
        /*0018*/ 	.word	0x00000002
        /*0030*/ 	.string	""
        /*0030*/ 	.string	"ptxas"
        /*0030*/ 	.string	"Cuda compilation tools, release 13.0, V13.0.88"
        /*0030*/ 	.string	"Build cuda_13.0.r13.0/compiler.36424714_0"
        /*0030*/ 	.string	"-arch sm_90a -m 64 "



//--------------------- .note.nv.cuinfo           --------------------------
	.section	.note.nv.cuinfo,"",@"SHT_NOTE"
	.sectionflags	@"SHF_NOTE_NV_CUINFO"
        /*0018*/ 	.short	0x0002
        /*001a*/ 	.short	0x005a
        /*001c*/ 	.short	0x0082
	.zero		2


//--------------------- .nv.info                  --------------------------
	.section	.nv.info,"",@"SHT_CUDA_INFO"
	.align	4


	//----- nvinfo : EIATTR_REGCOUNT
	.align		4
        /*0000*/ 	.byte	0x04, 0x2f
        /*0002*/ 	.short	(.L_15 - .L_14)
	.align		4
.L_14:
        /*0004*/ 	.word	index@(_ZN7cutlass13device_kernelINS_4gemm6kernel13GemmUniversalIN4cute5tupleIJiiiiEEENS1_10collective13CollectiveMmaINS1_34MainloopSm90TmaGmmaWarpSpecializedILi4ENS5_IJNS4_1CILi2EEESB_NSA_ILi1EEEEEENS1_35KernelTmaWarpSpecializedCooperativeEEENS5_IJNSA_ILi256EEENSA_ILi128EEESH_EEEaNS5_IJlSC_lEEEaSJ_NS4_8TiledMMAINS4_8MMA_AtomIJNS4_4SM904GMMA27MMA_64x128x32_S32S8S8_SS_TNEEEENS4_6LayoutINS5_IJSB_SC_SC_EEENS5_IJSC_NSA_ILi0EEESS_EEEEENS5_IJNS4_10UnderscoreESV_SV_EEEEENS4_23SM90_TMA_LOAD_MULTICASTENS4_14ComposedLayoutINS4_7SwizzleILi3ELi4ELi3EEENS4_18smem_ptr_flag_bitsILi8EEENSQ_INS5_IJNSA_ILi8EEESH_EEENS5_IJSH_SC_EEEEEEEvNS4_8identityESY_S18_vS19_EENS_8epilogue10collective6detail29Sm90TmaWarpSpecializedAdapterINS1C_15DefaultEpilogueIaSJ_SJ_NS1B_6thread17LinearCombinationIaLi1EiiLNS1G_9ScaleType4KindE0ELNS_15FloatRoundStyleE2EaEENS1_15EpilogueDefaultEEEEEvvEEEEvNT_6ParamsE)
        /*0008*/ 	.word	0x000000a8


	//----- nvinfo : EIATTR_FRAME_SIZE
	.align		4
.L_15:
        /*000c*/ 	.byte	0x04, 0x11
        /*000e*/ 	.short	(.L_17 - .L_16)
	.align		4
.L_16:
        /*0010*/ 	.word	index@(_ZN7cutlass13device_kernelINS_4gemm6kernel13GemmUniversalIN4cute5tupleIJiiiiEEENS1_10collective13CollectiveMmaINS1_34MainloopSm90TmaGmmaWarpSpecializedILi4ENS5_IJNS4_1CILi2EEESB_NSA_ILi1EEEEEENS1_35KernelTmaWarpSpecializedCooperativeEEENS5_IJNSA_ILi256EEENSA_ILi128EEESH_EEEaNS5_IJlSC_lEEEaSJ_NS4_8TiledMMAINS4_8MMA_AtomIJNS4_4SM904GMMA27MMA_64x128x32_S32S8S8_SS_TNEEEENS4_6LayoutINS5_IJSB_SC_SC_EEENS5_IJSC_NSA_ILi0EEESS_EEEEENS5_IJNS4_10UnderscoreESV_SV_EEEEENS4_23SM90_TMA_LOAD_MULTICASTENS4_14ComposedLayoutINS4_7SwizzleILi3ELi4ELi3EEENS4_18smem_ptr_flag_bitsILi8EEENSQ_INS5_IJNSA_ILi8EEESH_EEENS5_IJSH_SC_EEEEEEEvNS4_8identityESY_S18_vS19_EENS_8epilogue10collective6detail29Sm90TmaWarpSpecializedAdapterINS1C_15DefaultEpilogueIaSJ_SJ_NS1B_6thread17LinearCombinationIaLi1EiiLNS1G_9ScaleType4KindE0ELNS_15FloatRoundStyleE2EaEENS1_15EpilogueDefaultEEEEEvvEEEEvNT_6ParamsE)
        /*0014*/ 	.word	0x00000000


	//----- nvinfo : EIATTR_MIN_STACK_SIZE
	.align		4
.L_17:
        /*0018*/ 	.byte	0x04, 0x12
        /*001a*/ 	.short	(.L_19 - .L_18)
	.align		4
.L_18:
        /*001c*/ 	.word	index@(_ZN7cutlass13device_kernelINS_4gemm6kernel13GemmUniversalIN4cute5tupleIJiiiiEEENS1_10collective13CollectiveMmaINS1_34MainloopSm90TmaGmmaWarpSpecializedILi4ENS5_IJNS4_1CILi2EEESB_NSA_ILi1EEEEEENS1_35KernelTmaWarpSpecializedCooperativeEEENS5_IJNSA_ILi256EEENSA_ILi128EEESH_EEEaNS5_IJlSC_lEEEaSJ_NS4_8TiledMMAINS4_8MMA_AtomIJNS4_4SM904GMMA27MMA_64x128x32_S32S8S8_SS_TNEEEENS4_6LayoutINS5_IJSB_SC_SC_EEENS5_IJSC_NSA_ILi0EEESS_EEEEENS5_IJNS4_10UnderscoreESV_SV_EEEEENS4_23SM90_TMA_LOAD_MULTICASTENS4_14ComposedLayoutINS4_7SwizzleILi3ELi4ELi3EEENS4_18smem_ptr_flag_bitsILi8EEENSQ_INS5_IJNSA_ILi8EEESH_EEENS5_IJSH_SC_EEEEEEEvNS4_8identityESY_S18_vS19_EENS_8epilogue10collective6detail29Sm90TmaWarpSpecializedAdapterINS1C_15DefaultEpilogueIaSJ_SJ_NS1B_6thread17LinearCombinationIaLi1EiiLNS1G_9ScaleType4KindE0ELNS_15FloatRoundStyleE2EaEENS1_15EpilogueDefaultEEEEEvvEEEEvNT_6ParamsE)
        /*0020*/ 	.word	0x00000000
.L_19:


//--------------------- .nv.compat                --------------------------
	.section	.nv.compat,"",@"SHT_CUDA_COMPAT_INFO"
	.align	4
        /*0000*/ 	.byte	0x02, 0x09, 0x01, 0x00, 0x02, 0x02, 0x04, 0x00, 0x02, 0x05, 0x05, 0x00, 0x03, 0x07, 0x01, 0x01
        /*0010*/ 	.byte	0x02, 0x03, 0x01, 0x00, 0x02, 0x06, 0x01, 0x00, 0x04, 0x0b, 0x08, 0x00, 0x00, 0x00, 0x00, 0x00
        /*0020*/ 	.byte	0x00, 0x00, 0x00, 0x00


//--------------------- .nv.info._ZN7cutlass13device_kernelINS_4gemm6kernel13GemmUniversalIN4cute5tupleIJiiiiEEENS1_10collective13CollectiveMmaINS1_34MainloopSm90TmaGmmaWarpSpecializedILi4ENS5_IJNS4_1CILi2EEESB_NSA_ILi1EEEEEENS1_35KernelTmaWarpSpecializedCooperativeEEENS5_IJNSA_ILi256EEENSA_ILi128EEESH_EEEaNS5_IJlSC_lEEEaSJ_NS4_8TiledMMAINS4_8MMA_AtomIJNS4_4SM904GMMA27MMA_64x128x32_S32S8S8_SS_TNEEEENS4_6LayoutINS5_IJSB_SC_SC_EEENS5_IJSC_NSA_ILi0EEESS_EEEEENS5_IJNS4_10UnderscoreESV_SV_EEEEENS4_23SM90_TMA_LOAD_MULTICASTENS4_14ComposedLayoutINS4_7SwizzleILi3ELi4ELi3EEENS4_18smem_ptr_flag_bitsILi8EEENSQ_INS5_IJNSA_ILi8EEESH_EEENS5_IJSH_SC_EEEEEEEvNS4_8identityESY_S18_vS19_EENS_8epilogue10collective6detail29Sm90TmaWarpSpecializedAdapterINS1C_15DefaultEpilogueIaSJ_SJ_NS1B_6thread17LinearCombinationIaLi1EiiLNS1G_9ScaleType4KindE0ELNS_15FloatRoundStyleE2EaEENS1_15EpilogueDefaultEEEEEvvEEEEvNT_6ParamsE --------------------------
	.section	.nv.info._ZN7cutlass13device_kernelINS_4gemm6kernel13GemmUniversalIN4cute5tupleIJiiiiEEENS1_10collective13CollectiveMmaINS1_34MainloopSm90TmaGmmaWarpSpecializedILi4ENS5_IJNS4_1CILi2EEESB_NSA_ILi1EEEEEENS1_35KernelTmaWarpSpecializedCooperativeEEENS5_IJNSA_ILi256EEENSA_ILi128EEESH_EEEaNS5_IJlSC_lEEEaSJ_NS4_8TiledMMAINS4_8MMA_AtomIJNS4_4SM904GMMA27MMA_64x128x32_S32S8S8_SS_TNEEEENS4_6LayoutINS5_IJSB_SC_SC_EEENS5_IJSC_NSA_ILi0EEESS_EEEEENS5_IJNS4_10UnderscoreESV_SV_EEEEENS4_23SM90_TMA_LOAD_MULTICASTENS4_14ComposedLayoutINS4_7SwizzleILi3ELi4ELi3EEENS4_18smem_ptr_flag_bitsILi8EEENSQ_INS5_IJNSA_ILi8EEESH_EEENS5_IJSH_SC_EEEEEEEvNS4_8identityESY_S18_vS19_EENS_8epilogue10collective6detail29Sm90TmaWarpSpecializedAdapterINS1C_15DefaultEpilogueIaSJ_SJ_NS1B_6thread17LinearCombinationIaLi1EiiLNS1G_9ScaleType4KindE0ELNS_15FloatRoundStyleE2EaEENS1_15EpilogueDefaultEEEEEvvEEEEvNT_6ParamsE,"",@"SHT_CUDA_INFO"
	.sectionflags	@""
	.align	4


	//----- nvinfo : EIATTR_CUDA_API_VERSION
	.align		4
        /*0000*/ 	.byte	0x04, 0x37
        /*0002*/ 	.short	(.L_21 - .L_20)
.L_20:
        /*0004*/ 	.word	0x00000082


	//----- nvinfo : EIATTR_KPARAM_INFO
	.align		4
.L_21:
        /*0008*/ 	.byte	0x04, 0x17
        /*000a*/ 	.short	(.L_23 - .L_22)
.L_22:
        /*000c*/ 	.word	0x00000000
        /*0010*/ 	.short	0x0000
        /*0012*/ 	.short	0x0070
        /*0014*/ 	.byte	0x00, 0xf0, 0x01, 0x10


	//----- nvinfo : EIATTR_SPARSE_MMA_MASK
	.align		4
.L_23:
        /*0018*/ 	.byte	0x03, 0x50
        /*001a*/ 	.short	0x0000


	//----- nvinfo : EIATTR_MAXREG_COUNT
	.align		4
        /*001c*/ 	.byte	0x03, 0x1b
        /*001e*/ 	.short	0x00a8


	//----- nvinfo : EIATTR_NUM_BARRIERS
	.align		4
        /*0020*/ 	.byte	0x02, 0x4c
        /*0022*/ 	.byte	0x01
	.zero		1


	//----- nvinfo : EIATTR_EXTERNS
	.align		4
        /*0024*/ 	.byte	0x04, 0x0f
        /*0026*/ 	.short	(.L_25 - .L_24)


	//   ....[0]....
	.align		4
.L_24:
        /*0028*/ 	.word	index@(__assertfail)


	//----- nvinfo : EIATTR_MERCURY_ISA_VERSION
	.align		4
.L_25:
        /*002c*/ 	.byte	0x03, 0x5f
        /*002e*/ 	.short	0x0101


	//----- nvinfo : EIATTR_INT_WARP_WIDE_INSTR_OFFSETS
	.align		4
        /*0030*/ 	.byte	0x04, 0x31
        /*0032*/ 	.short	(.L_27 - .L_26)


	//   ....[0]....
.L_26:
        /*0034*/ 	.word	0x00000480


	//   ....[1]....
        /*0038*/ 	.word	0x000004b0


	//   ....[2]....
        /*003c*/ 	.word	0x00000670


	//   ....[3]....
        /*0040*/ 	.word	0x00001f50


	//----- nvinfo : EIATTR_COOP_GROUP_MASK_REGIDS
	.align		4
.L_27:
        /*0044*/ 	.byte	0x04, 0x29
        /*0046*/ 	.short	(.L_29 - .L_28)


	//   ....[0]....
.L_28:
        /*0048*/ 	.word	0xffffffff


	//   ....[1]....
        /*004c*/ 	.word	0xffffffff


	//   ....[2]....
        /*0050*/ 	.word	0xffffffff


	//   ....[3]....
        /*0054*/ 	.word	0xffffffff


	//   ....[4]....
        /*0058*/ 	.word	0xffffffff


	//   ....[5]....
        /*005c*/ 	.word	0xffffffff


	//----- nvinfo : EIATTR_COOP_GROUP_INSTR_OFFSETS
	.align		4
.L_29:
        /*0060*/ 	.byte	0x04, 0x28
        /*0062*/ 	.short	(.L_31 - .L_30)


	//   ....[0]....
.L_30:
        /*0064*/ 	.word	0x00000060


	//   ....[1]....
        /*0068*/ 	.word	0x00000070


	//   ....[2]....
        /*006c*/ 	.word	0x00000130


	//   ....[3]....
        /*0070*/ 	.word	0x000002d0


	//   ....[4]....
        /*0074*/ 	.word	0x000007f0


	//   ....[5]....
        /*0078*/ 	.word	0x00001230


	//----- nvinfo : EIATTR_REG_RECONFIG
	.align		4
.L_31:
        /*007c*/ 	.byte	0x01, 0x54
	.zero		2


	//----- nvinfo : EIATTR_SYSCALL_OFFSETS
	.align		4
        /*0080*/ 	.byte	0x04, 0x46
        /*0082*/ 	.short	(.L_33 - .L_32)


	//   ....[0]....
.L_32:
        /*0084*/ 	.word	0x00001400


	//----- nvinfo : EIATTR_MBARRIER_INSTR_OFFSETS
	.align		4
.L_33:
        /*0088*/ 	.byte	0x04, 0x39
        /*008a*/ 	.short	(.L_35 - .L_34)


	//   ....[0]....
.L_34:
        /*008c*/ 	.word	0x00000230
        /*0090*/ 	.word	0x000000ff
        /*0094*/ 	.word	0x00000000
        /*0098*/ 	.short	0x0100
        /*009a*/ 	.byte	0x08
	.zero		1


	//   ....[1]....
        /*009c*/ 	.word	0x00000240
        /*00a0*/ 	.word	0x000000ff
        /*00a4*/ 	.word	0x00000020
        /*00a8*/ 	.short	0x0100
        /*00aa*/ 	.byte	0x08
	.zero		1


	//   ....[2]....
        /*00ac*/ 	.word	0x00000250
        /*00b0*/ 	.word	0x000000ff
        /*00b4*/ 	.word	0x00000008
        /*00b8*/ 	.short	0x0100
        /*00ba*/ 	.byte	0x08
	.zero		1


	//   ....[3]....
        /*00bc*/ 	.word	0x00000260
        /*00c0*/ 	.word	0x000000ff
        /*00c4*/ 	.word	0x00000028
        /*00c8*/ 	.short	0x0100
        /*00ca*/ 	.byte	0x08
	.zero		1


	//   ....[4]....
        /*00cc*/ 	.word	0x00000270
        /*00d0*/ 	.word	0x000000ff
        /*00d4*/ 	.word	0x00000010
        /*00d8*/ 	.short	0x0100
        /*00da*/ 	.byte	0x08
	.zero		1


	//   ....[5]....
        /*00dc*/ 	.word	0x00000280
        /*00e0*/ 	.word	0x000000ff
        /*00e4*/ 	.word	0x00000030
        /*00e8*/ 	.short	0x0100
        /*00ea*/ 	.byte	0x08
	.zero		1


	//   ....[6]....
        /*00ec*/ 	.word	0x00000290
        /*00f0*/ 	.word	0x000000ff
        /*00f4*/ 	.word	0x00000018
        /*00f8*/ 	.short	0x0100
        /*00fa*/ 	.byte	0x08
	.zero		1


	//   ....[7]....
        /*00fc*/ 	.word	0x000002a0
        /*0100*/ 	.word	0x000000ff
        /*0104*/ 	.word	0x00000038
        /*0108*/ 	.short	0x0100
        /*010a*/ 	.byte	0x08
	.zero		1


	//   ....[8]....
        /*010c*/ 	.word	0x000006f0
        /*0110*/ 	.word	0x000000ff
        /*0114*/ 	.word	0x00000050
        /*0118*/ 	.short	0x0100
        /*011a*/ 	.byte	0x06
	.zero		1


	//   ....[9]....
        /*011c*/ 	.word	0x00000780
        /*0120*/ 	.word	0x000000ff
        /*0124*/ 	.word	0x00000058
        /*0128*/ 	.short	0x0100
        /*012a*/ 	.byte	0x06
	.zero		1


	//   ....[10]....
        /*012c*/ 	.word	0x000014d0
        /*0130*/ 	.word	0x00000003
        /*0134*/ 	.word	0x00000000
        /*0138*/ 	.short	0x010a
        /*013a*/ 	.byte	0x3f
	.zero		1


	//   ....[11]....
        /*013c*/ 	.word	0x00001510
        /*0140*/ 	.word	0x00000003
        /*0144*/ 	.word	0x00000000
        /*0148*/ 	.short	0x010a
        /*014a*/ 	.byte	0x3f
	.zero		1


	//   ....[12]....
        /*014c*/ 	.word	0x00001a10
        /*0150*/ 	.word	0x00000005
        /*0154*/ 	.word	0x00000000
        /*0158*/ 	.short	0x010a
        /*015a*/ 	.byte	0x3f
	.zero		1


	//   ....[13]....
        /*015c*/ 	.word	0x00001a50
        /*0160*/ 	.word	0x00000005
        /*0164*/ 	.word	0x00000000
        /*0168*/ 	.short	0x010a
        /*016a*/ 	.byte	0x3f
	.zero		1


	//   ....[14]....
        /*016c*/ 	.word	0x00001df0
        /*0170*/ 	.word	0x00000005
        /*0174*/ 	.word	0x00000000
        /*0178*/ 	.short	0x0101
        /*017a*/ 	.byte	0x3f
	.zero		1


	//   ....[15]....
        /*017c*/ 	.word	0x00001fd0
        /*0180*/ 	.word	0x00000003
        /*0184*/ 	.word	0x00000000
        /*0188*/ 	.short	0x0101
        /*018a*/ 	.byte	0x3f
	.zero		1


	//   ....[16]....
        /*018c*/ 	.word	0x00009720
        /*0190*/ 	.word	0x00000016
        /*0194*/ 	.word	0x00000020
        /*0198*/ 	.short	0x010a
        /*019a*/ 	.byte	0x3f
	.zero		1


	//   ....[17]....
        /*019c*/ 	.word	0x00009ad0
        /*01a0*/ 	.word	0x00000004
        /*01a4*/ 	.word	0x00000058
        /*01a8*/ 	.short	0x0101
        /*01aa*/ 	.byte	0x3f
	.zero		1


	//   ....[18]....
        /*01ac*/ 	.word	0x0000a1e0
        /*01b0*/ 	.word	0x00000005
        /*01b4*/ 	.word	0x00000000
        /*01b8*/ 	.short	0x010a
        /*01ba*/ 	.byte	0x3f
	.zero		1


	//   ....[19]....
        /*01bc*/ 	.word	0x0000a260
        /*01c0*/ 	.word	0x00000007
        /*01c4*/ 	.word	0x00000000
        /*01c8*/ 	.short	0x010a
        /*01ca*/ 	.byte	0x3f
	.zero		1


	//   ....[20]....
        /*01cc*/ 	.word	0x0000a2f0
        /*01d0*/ 	.word	0x00000006
        /*01d4*/ 	.word	0x00000000
        /*01d8*/ 	.short	0x010a
        /*01da*/ 	.byte	0x3f
	.zero		1


	//   ....[21]....
        /*01dc*/ 	.word	0x0000a380
        /*01e0*/ 	.word	0x00000003
        /*01e4*/ 	.word	0x00000000
        /*01e8*/ 	.short	0x010a
        /*01ea*/ 	.byte	0x3f
	.zero		1


	//   ....[22]....
        /*01ec*/ 	.word	0x0000a3e0
        /*01f0*/ 	.word	0x00000003
        /*01f4*/ 	.word	0x00000000
        /*01f8*/ 	.short	0x010a
        /*01fa*/ 	.byte	0x3f
	.zero		1


	//   ....[23]....
        /*01fc*/ 	.word	0x0000a430
        /*0200*/ 	.word	0x00000005
        /*0204*/ 	.word	0x00000000
        /*0208*/ 	.short	0x010a
        /*020a*/ 	.byte	0x3f
	.zero		1


	//   ....[24]....
        /*020c*/ 	.word	0x0000a500
        /*0210*/ 	.word	0x00000016
        /*0214*/ 	.word	0x00000020
        /*0218*/ 	.short	0x010a
        /*021a*/ 	.byte	0x3f
	.zero		1


	//   ....[25]....
        /*021c*/ 	.word	0x0000a5d0
        /*0220*/ 	.word	0x00000005
        /*0224*/ 	.word	0x00000000
        /*0228*/ 	.short	0x010a
        /*022a*/ 	.byte	0x3f
	.zero		1


	//   ....[26]....
        /*022c*/ 	.word	0x0000a620
        /*0230*/ 	.word	0x00000007
        /*0234*/ 	.word	0x00000000
        /*0238*/ 	.short	0x010a
        /*023a*/ 	.byte	0x3f
	.zero		1


	//   ....[27]....
        /*023c*/ 	.word	0x0000a670
        /*0240*/ 	.word	0x00000006
        /*0244*/ 	.word	0x00000000
        /*0248*/ 	.short	0x010a
        /*024a*/ 	.byte	0x3f
	.zero		1


	//----- nvinfo : EIATTR_NUM_MBARRIERS
	.align		4
.L_35:
        /*024c*/ 	.byte	0x03, 0x38
        /*024e*/ 	.short	0x000a


	//----- nvinfo : EIATTR_EXIT_INSTR_OFFSETS
	.align		4
        /*0250*/ 	.byte	0x04, 0x1c
        /*0252*/ 	.short	(.L_37 - .L_36)


	//   ....[0]....
.L_36:
        /*0254*/ 	.word	0x00000950


	//   ....[1]....
        /*0258*/ 	.word	0x00001170


	//   ....[2]....
        /*025c*/ 	.word	0x00008d30


	//   ....[3]....
        /*0260*/ 	.word	0x00009290


	//   ....[4]....
        /*0264*/ 	.word	0x0000a3d0


	//----- nvinfo : EIATTR_MAX_THREADS
	.align		4
.L_37:
        /*0268*/ 	.byte	0x04, 0x05
        /*026a*/ 	.short	(.L_39 - .L_38)
.L_38:
        /*026c*/ 	.word	0x00000180
        /*0270*/ 	.word	0x00000001
        /*0274*/ 	.word	0x00000001


	//----- nvinfo : EIATTR_CRS_STACK_SIZE
	.align		4
.L_39:
        /*0278*/ 	.byte	0x04, 0x1e
        /*027a*/ 	.short	(.L_41 - .L_40)
.L_40:
        /*027c*/ 	.word	0x00000000


	//----- nvinfo : EIATTR_CBANK_PARAM_SIZE
	.align		4
.L_41:
        /*0280*/ 	.byte	0x03, 0x19
        /*0282*/ 	.short	0x0470


	//----- nvinfo : EIATTR_PARAM_CBANK
	.align		4
        /*0284*/ 	.byte	0x04, 0x0a
        /*0286*/ 	.short	(.L_43 - .L_42)
	.align		4
.L_42:
        /*0288*/ 	.word	index@(.nv.constant0._ZN7cutlass13device_kernelINS_4gemm6kernel13GemmUniversalIN4cute5tupleIJiiiiEEENS1_10collective13CollectiveMmaINS1_34MainloopSm90TmaGmmaWarpSpecializedILi4ENS5_IJNS4_1CILi2EEESB_NSA_ILi1EEEEEENS1_35KernelTmaWarpSpecializedCooperativeEEENS5_IJNSA_ILi256EEENSA_ILi128EEESH_EEEaNS5_IJlSC_lEEEaSJ_NS4_8TiledMMAINS4_8MMA_AtomIJNS4_4SM904GMMA27MMA_64x128x32_S32S8S8_SS_TNEEEENS4_6LayoutINS5_IJSB_SC_SC_EEENS5_IJSC_NSA_ILi0EEESS_EEEEENS5_IJNS4_10UnderscoreESV_SV_EEEEENS4_23SM90_TMA_LOAD_MULTICASTENS4_14ComposedLayoutINS4_7SwizzleILi3ELi4ELi3EEENS4_18smem_ptr_flag_bitsILi8EEENSQ_INS5_IJNSA_ILi8EEESH_EEENS5_IJSH_SC_EEEEEEEvNS4_8identityESY_S18_vS19_EENS_8epilogue10collective6detail29Sm90TmaWarpSpecializedAdapterINS1C_15DefaultEpilogueIaSJ_SJ_NS1B_6thread17LinearCombinationIaLi1EiiLNS1G_9ScaleType4KindE0ELNS_15FloatRoundStyleE2EaEENS1_15EpilogueDefaultEEEEEvvEEEEvNT_6ParamsE)
        /*028c*/ 	.short	0x0210
        /*028e*/ 	.short	0x0470


	//----- nvinfo : EIATTR_SW_WAR
	.align		4
.L_43:
        /*0290*/ 	.byte	0x04, 0x36
        /*0292*/ 	.short	(.L_45 - .L_44)
.L_44:
        /*0294*/ 	.word	0x00000008
.L_45:


//--------------------- .nv.callgraph             --------------------------
	.section	.nv.callgraph,"",@"SHT_CUDA_CALLGRAPH"
	.align	4
	.sectionentsize	8
	.align		4
        /*0000*/ 	.word	0x00000000
	.align		4
        /*0004*/ 	.word	0xffffffff
	.align		4
        /*0008*/ 	.word	index@(_ZN7cutlass13device_kernelINS_4gemm6kernel13GemmUniversalIN4cute5tupleIJiiiiEEENS1_10collective13CollectiveMmaINS1_34MainloopSm90TmaGmmaWarpSpecializedILi4ENS5_IJNS4_1CILi2EEESB_NSA_ILi1EEEEEENS1_35KernelTmaWarpSpecializedCooperativeEEENS5_IJNSA_ILi256EEENSA_ILi128EEESH_EEEaNS5_IJlSC_lEEEaSJ_NS4_8TiledMMAINS4_8MMA_AtomIJNS4_4SM904GMMA27MMA_64x128x32_S32S8S8_SS_TNEEEENS4_6LayoutINS5_IJSB_SC_SC_EEENS5_IJSC_NSA_ILi0EEESS_EEEEENS5_IJNS4_10UnderscoreESV_SV_EEEEENS4_23SM90_TMA_LOAD_MULTICASTENS4_14ComposedLayoutINS4_7SwizzleILi3ELi4ELi3EEENS4_18smem_ptr_flag_bitsILi8EEENSQ_INS5_IJNSA_ILi8EEESH_EEENS5_IJSH_SC_EEEEEEEvNS4_8identityESY_S18_vS19_EENS_8epilogue10collective6detail29Sm90TmaWarpSpecializedAdapterINS1C_15DefaultEpilogueIaSJ_SJ_NS1B_6thread17LinearCombinationIaLi1EiiLNS1G_9ScaleType4KindE0ELNS_15FloatRoundStyleE2EaEENS1_15EpilogueDefaultEEEEEvvEEEEvNT_6ParamsE)
	.align		4
        /*000c*/ 	.word	index@(__assertfail)
	.align		4
        /*0010*/ 	.word	0x00000000
	.align		4
        /*0014*/ 	.word	0xfffffffe
	.align		4
        /*0018*/ 	.word	0x00000000
	.align		4
        /*001c*/ 	.word	0xfffffffd
	.align		4
        /*0020*/ 	.word	0x00000000
	.align		4
        /*0024*/ 	.word	0xfffffffc


//--------------------- .nv.constant4             --------------------------
	.section	.nv.constant4,"a",@progbits
	.align	8
	.align		8
.nv.constant4:
        /*0000*/ 	.dword	__assertfail
	.align		8
        /*0008*/ 	.dword	__unnamed_1
	.align		8
        /*0010*/ 	.dword	_ZN40_INTERNAL_60073f44_4_k_cu_4ee6f238_279694cuda3std3__45__cpo5beginE
	.align		8
        /*0018*/ 	.dword	_ZN40_INTERNAL_60073f44_4_k_cu_4ee6f238_279694cuda3std3__45__cpo3endE
	.align		8
        /*0020*/ 	.dword	_ZN40_INTERNAL_60073f44_4_k_cu_4ee6f238_279694cuda3std3__45__cpo6cbeginE
	.align		8
        /*0028*/ 	.dword	_ZN40_INTERNAL_60073f44_4_k_cu_4ee6f238_279694cuda3std3__45__cpo4cendE
	.align		8
        /*0030*/ 	.dword	_ZN40_INTERNAL_60073f44_4_k_cu_4ee6f238_279694cuda3std3__442_GLOBAL__N__60073f44_4_k_cu_4ee6f238_279696ignoreE
	.align		8
        /*0038*/ 	.dword	_ZN40_INTERNAL_60073f44_4_k_cu_4ee6f238_279694cuda3std3__419piecewise_constructE
	.align		8
        /*0040*/ 	.dword	_ZN40_INTERNAL_60073f44_4_k_cu_4ee6f238_279694cuda3std3__48in_placeE
	.align		8
        /*0048*/ 	.dword	_ZN40_INTERNAL_60073f44_4_k_cu_4ee6f238_279694cuda3std6ranges3__45__cpo4swapE
	.align		8
        /*0050*/ 	.dword	_ZN40_INTERNAL_60073f44_4_k_cu_4ee6f238_279694cuda3std6ranges3__45__cpo9iter_moveE
	.align		8
        /*0058*/ 	.dword	_ZN40_INTERNAL_60073f44_4_k_cu_4ee6f238_279694cute7productE
	.align		8
        /*0060*/ 	.dword	_ZN40_INTERNAL_60073f44_4_k_cu_4ee6f238_279694cute1_E
	.align		8
        /*0068*/ 	.dword	$str$22
	.align		8
        /*0070*/ 	.dword	$str$23


//--------------------- .text._ZN7cutlass13device_kernelINS_4gemm6kernel13GemmUniversalIN4cute5tupleIJiiiiEEENS1_10collective13CollectiveMmaINS1_34MainloopSm90TmaGmmaWarpSpecializedILi4ENS5_IJNS4_1CILi2EEESB_NSA_ILi1EEEEEENS1_35KernelTmaWarpSpecializedCooperativeEEENS5_IJNSA_ILi256EEENSA_ILi128EEESH_EEEaNS5_IJlSC_lEEEaSJ_NS4_8TiledMMAINS4_8MMA_AtomIJNS4_4SM904GMMA27MMA_64x128x32_S32S8S8_SS_TNEEEENS4_6LayoutINS5_IJSB_SC_SC_EEENS5_IJSC_NSA_ILi0EEESS_EEEEENS5_IJNS4_10UnderscoreESV_SV_EEEEENS4_23SM90_TMA_LOAD_MULTICASTENS4_14ComposedLayoutINS4_7SwizzleILi3ELi4ELi3EEENS4_18smem_ptr_flag_bitsILi8EEENSQ_INS5_IJNSA_ILi8EEESH_EEENS5_IJSH_SC_EEEEEEEvNS4_8identityESY_S18_vS19_EENS_8epilogue10collective6detail29Sm90TmaWarpSpecializedAdapterINS1C_15DefaultEpilogueIaSJ_SJ_NS1B_6thread17LinearCombinationIaLi1EiiLNS1G_9ScaleType4KindE0ELNS_15FloatRoundStyleE2EaEENS1_15EpilogueDefaultEEEEEvvEEEEvNT_6ParamsE --------------------------
	.section	.text._ZN7cutlass13device_kernelINS_4gemm6kernel13GemmUniversalIN4cute5tupleIJiiiiEEENS1_10collective13CollectiveMmaINS1_34MainloopSm90TmaGmmaWarpSpecializedILi4ENS5_IJNS4_1CILi2EEESB_NSA_ILi1EEEEEENS1_35KernelTmaWarpSpecializedCooperativeEEENS5_IJNSA_ILi256EEENSA_ILi128EEESH_EEEaNS5_IJlSC_lEEEaSJ_NS4_8TiledMMAINS4_8MMA_AtomIJNS4_4SM904GMMA27MMA_64x128x32_S32S8S8_SS_TNEEEENS4_6LayoutINS5_IJSB_SC_SC_EEENS5_IJSC_NSA_ILi0EEESS_EEEEENS5_IJNS4_10UnderscoreESV_SV_EEEEENS4_23SM90_TMA_LOAD_MULTICASTENS4_14ComposedLayoutINS4_7SwizzleILi3ELi4ELi3EEENS4_18smem_ptr_flag_bitsILi8EEENSQ_INS5_IJNSA_ILi8EEESH_EEENS5_IJSH_SC_EEEEEEEvNS4_8identityESY_S18_vS19_EENS_8epilogue10collective6detail29Sm90TmaWarpSpecializedAdapterINS1C_15DefaultEpilogueIaSJ_SJ_NS1B_6thread17LinearCombinationIaLi1EiiLNS1G_9ScaleType4KindE0ELNS_15FloatRoundStyleE2EaEENS1_15EpilogueDefaultEEEEEvvEEEEvNT_6ParamsE,"ax",@progbits
	.align	128
.text._ZN7cutlass13device_kernelINS_4gemm6kernel13GemmUniversalIN4cute5tupleIJiiiiEEENS1_10collective13CollectiveMmaINS1_34MainloopSm90TmaGmmaWarpSpecializedILi4ENS5_IJNS4_1CILi2EEESB_NSA_ILi1EEEEEENS1_35KernelTmaWarpSpecializedCooperativeEEENS5_IJNSA_ILi256EEENSA_ILi128EEESH_EEEaNS5_IJlSC_lEEEaSJ_NS4_8TiledMMAINS4_8MMA_AtomIJNS4_4SM904GMMA27MMA_64x128x32_S32S8S8_SS_TNEEEENS4_6LayoutINS5_IJSB_SC_SC_EEENS5_IJSC_NSA_ILi0EEESS_EEEEENS5_IJNS4_10UnderscoreESV_SV_EEEEENS4_23SM90_TMA_LOAD_MULTICASTENS4_14ComposedLayoutINS4_7SwizzleILi3ELi4ELi3EEENS4_18smem_ptr_flag_bitsILi8EEENSQ_INS5_IJNSA_ILi8EEESH_EEENS5_IJSH_SC_EEEEEEEvNS4_8identityESY_S18_vS19_EENS_8epilogue10collective6detail29Sm90TmaWarpSpecializedAdapterINS1C_15DefaultEpilogueIaSJ_SJ_NS1B_6thread17LinearCombinationIaLi1EiiLNS1G_9ScaleType4KindE0ELNS_15FloatRoundStyleE2EaEENS1_15EpilogueDefaultEEEEEvvEEEEvNT_6ParamsE:
        .type           _ZN7cutlass13device_kernelINS_4gemm6kernel13GemmUniversalIN4cute5tupleIJiiiiEEENS1_10collective13CollectiveMmaINS1_34MainloopSm90TmaGmmaWarpSpecializedILi4ENS5_IJNS4_1CILi2EEESB_NSA_ILi1EEEEEENS1_35KernelTmaWarpSpecializedCooperativeEEENS5_IJNSA_ILi256EEENSA_ILi128EEESH_EEEaNS5_IJlSC_lEEEaSJ_NS4_8TiledMMAINS4_8MMA_AtomIJNS4_4SM904GMMA27MMA_64x128x32_S32S8S8_SS_TNEEEENS4_6LayoutINS5_IJSB_SC_SC_EEENS5_IJSC_NSA_ILi0EEESS_EEEEENS5_IJNS4_10UnderscoreESV_SV_EEEEENS4_23SM90_TMA_LOAD_MULTICASTENS4_14ComposedLayoutINS4_7SwizzleILi3ELi4ELi3EEENS4_18smem_ptr_flag_bitsILi8EEENSQ_INS5_IJNSA_ILi8EEESH_EEENS5_IJSH_SC_EEEEEEEvNS4_8identityESY_S18_vS19_EENS_8epilogue10collective6detail29Sm90TmaWarpSpecializedAdapterINS1C_15DefaultEpilogueIaSJ_SJ_NS1B_6thread17LinearCombinationIaLi1EiiLNS1G_9ScaleType4KindE0ELNS_15FloatRoundStyleE2EaEENS1_15EpilogueDefaultEEEEEvvEEEEvNT_6ParamsE,@function
        .size           _ZN7cutlass13device_kernelINS_4gemm6kernel13GemmUniversalIN4cute5tupleIJiiiiEEENS1_10collective13CollectiveMmaINS1_34MainloopSm90TmaGmmaWarpSpecializedILi4ENS5_IJNS4_1CILi2EEESB_NSA_ILi1EEEEEENS1_35KernelTmaWarpSpecializedCooperativeEEENS5_IJNSA_ILi256EEENSA_ILi128EEESH_EEEaNS5_IJlSC_lEEEaSJ_NS4_8TiledMMAINS4_8MMA_AtomIJNS4_4SM904GMMA27MMA_64x128x32_S32S8S8_SS_TNEEEENS4_6LayoutINS5_IJSB_SC_SC_EEENS5_IJSC_NSA_ILi0EEESS_EEEEENS5_IJNS4_10UnderscoreESV_SV_EEEEENS4_23SM90_TMA_LOAD_MULTICASTENS4_14ComposedLayoutINS4_7SwizzleILi3ELi4ELi3EEENS4_18smem_ptr_flag_bitsILi8EEENSQ_INS5_IJNSA_ILi8EEESH_EEENS5_IJSH_SC_EEEEEEEvNS4_8identityESY_S18_vS19_EENS_8epilogue10collective6detail29Sm90TmaWarpSpecializedAdapterINS1C_15DefaultEpilogueIaSJ_SJ_NS1B_6thread17LinearCombinationIaLi1EiiLNS1G_9ScaleType4KindE0ELNS_15FloatRoundStyleE2EaEENS1_15EpilogueDefaultEEEEEvvEEEEvNT_6ParamsE,(.L_x_329 - _ZN7cutlass13device_kernelINS_4gemm6kernel13GemmUniversalIN4cute5tupleIJiiiiEEENS1_10collective13CollectiveMmaINS1_34MainloopSm90TmaGmmaWarpSpecializedILi4ENS5_IJNS4_1CILi2EEESB_NSA_ILi1EEEEEENS1_35KernelTmaWarpSpecializedCooperativeEEENS5_IJNSA_ILi256EEENSA_ILi128EEESH_EEEaNS5_IJlSC_lEEEaSJ_NS4_8TiledMMAINS4_8MMA_AtomIJNS4_4SM904GMMA27MMA_64x128x32_S32S8S8_SS_TNEEEENS4_6LayoutINS5_IJSB_SC_SC_EEENS5_IJSC_NSA_ILi0EEESS_EEEEENS5_IJNS4_10UnderscoreESV_SV_EEEEENS4_23SM90_TMA_LOAD_MULTICASTENS4_14ComposedLayoutINS4_7SwizzleILi3ELi4ELi3EEENS4_18smem_ptr_flag_bitsILi8EEENSQ_INS5_IJNSA_ILi8EEESH_EEENS5_IJSH_SC_EEEEEEEvNS4_8identityESY_S18_vS19_EENS_8epilogue10collective6detail29Sm90TmaWarpSpecializedAdapterINS1C_15DefaultEpilogueIaSJ_SJ_NS1B_6thread17LinearCombinationIaLi1EiiLNS1G_9ScaleType4KindE0ELNS_15FloatRoundStyleE2EaEENS1_15EpilogueDefaultEEEEEvvEEEEvNT_6ParamsE)
        .other          _ZN7cutlass13device_kernelINS_4gemm6kernel13GemmUniversalIN4cute5tupleIJiiiiEEENS1_10collective13CollectiveMmaINS1_34MainloopSm90TmaGmmaWarpSpecializedILi4ENS5_IJNS4_1CILi2EEESB_NSA_ILi1EEEEEENS1_35KernelTmaWarpSpecializedCooperativeEEENS5_IJNSA_ILi256EEENSA_ILi128EEESH_EEEaNS5_IJlSC_lEEEaSJ_NS4_8TiledMMAINS4_8MMA_AtomIJNS4_4SM904GMMA27MMA_64x128x32_S32S8S8_SS_TNEEEENS4_6LayoutINS5_IJSB_SC_SC_EEENS5_IJSC_NSA_ILi0EEESS_EEEEENS5_IJNS4_10UnderscoreESV_SV_EEEEENS4_23SM90_TMA_LOAD_MULTICASTENS4_14ComposedLayoutINS4_7SwizzleILi3ELi4ELi3EEENS4_18smem_ptr_flag_bitsILi8EEENSQ_INS5_IJNSA_ILi8EEESH_EEENS5_IJSH_SC_EEEEEEEvNS4_8identityESY_S18_vS19_EENS_8epilogue10collective6detail29Sm90TmaWarpSpecializedAdapterINS1C_15DefaultEpilogueIaSJ_SJ_NS1B_6thread17LinearCombinationIaLi1EiiLNS1G_9ScaleType4KindE0ELNS_15FloatRoundStyleE2EaEENS1_15EpilogueDefaultEEEEEvvEEEEvNT_6ParamsE,@"STO_CUDA_ENTRY STV_DEFAULT"
_ZN7cutlass13device_kernelINS_4gemm6kernel13GemmUniversalIN4cute5tupleIJiiiiEEENS1_10collective13CollectiveMmaINS1_34MainloopSm90TmaGmmaWarpSpecializedILi4ENS5_IJNS4_1CILi2EEESB_NSA_ILi1EEEEEENS1_35KernelTmaWarpSpecializedCooperativeEEENS5_IJNSA_ILi256EEENSA_ILi128EEESH_EEEaNS5_IJlSC_lEEEaSJ_NS4_8TiledMMAINS4_8MMA_AtomIJNS4_4SM904GMMA27MMA_64x128x32_S32S8S8_SS_TNEEEENS4_6LayoutINS5_IJSB_SC_SC_EEENS5_IJSC_NSA_ILi0EEESS_EEEEENS5_IJNS4_10UnderscoreESV_SV_EEEEENS4_23SM90_TMA_LOAD_MULTICASTENS4_14ComposedLayoutINS4_7SwizzleILi3ELi4ELi3EEENS4_18smem_ptr_flag_bitsILi8EEENSQ_INS5_IJNSA_ILi8EEESH_EEENS5_IJSH_SC_EEEEEEEvNS4_8identityESY_S18_vS19_EENS_8epilogue10collective6detail29Sm90TmaWarpSpecializedAdapterINS1C_15DefaultEpilogueIaSJ_SJ_NS1B_6thread17LinearCombinationIaLi1EiiLNS1G_9ScaleType4KindE0ELNS_15FloatRoundStyleE2EaEENS1_15EpilogueDefaultEEEEEvvEEEEvNT_6ParamsE:
[----:B------:R-:W0:Y:S01]  /*0000*/  LDC R1, c[0x0][0x28] ;  /* 0x00000a00ff017b82 */ /* 0x000e220000000800 */
[----:B------:R-:W1:Y:S01]  /*0010*/  S2R R18, SR_TID.X ;  /* 0x0000000000127919 */ /* 0x000e620000002100 */
[----:B------:R-:W-:Y:S01]  /*0020*/  ELECT P0, URZ, PT ;  /* 0x00000000003f782f */ /* 0x000fe20003800000 */
[----:B------:R-:W-:Y:S01]  /*0030*/  BSSY B0, `(.L_x_0) ;  /* 0x000000f000007945 */ /* 0x000fe20003800000 */
[--C-:B-1----:R-:W-:Y:S02]  /*0040*/  SHF.R.U32.HI R0, RZ, 0x5, R18.reuse ;  /* 0x00000005ff007819 */ /* 0x102fe40000011612 */
[----:B------:R-:W-:-:S03]  /*0050*/  SHF.R.U32.HI R3, RZ, 0x7, R18 ;  /* 0x00000007ff037819 */ /* 0x000fc60000011612 */
[----:B------:R-:W1:Y:S04]  /*0060*/  SHFL.IDX PT, R2, R0, RZ, 0x1f ;  /* 0x00001fff00027589 */ /* 0x000e6800000e0000 */
[----:B------:R2:W3:Y:S01]  /*0070*/  SHFL.IDX PT, R5, R3, RZ, 0x1f ;  /* 0x00001fff03057589 */ /* 0x0004e200000e0000 */
[----:B-1----:R-:W-:-:S13]  /*0080*/  ISETP.NE.OR P0, PT, R2, RZ, !P0 ;  /* 0x000000ff0200720c */ /* 0x002fda0004705670 */
[----:B0-23--:R-:W-:Y:S05]  /*0090*/  @P0 BRA `(.L_x_1) ;  /* 0x0000000000200947 */ /* 0x00dfea0003800000 */
[----:B------:R-:W-:Y:S02]  /*00a0*/  ULDC.64 UR4, c[0x0][0x198] ;  /* 0x0000660000047ab9 */ /* 0x000fe40000000a00 */
[----:B------:R-:W-:Y:S02]  /*00b0*/  UIADD3 UR6, UP0, UR4, 0xf0, URZ ;  /* 0x000000f004067890 */ /* 0x000fe4000ff1e03f */
[----:B------:R-:W-:Y:S02]  /*00c0*/  UIADD3 UR4, UP1, UR4, 0x1f0, URZ ;  /* 0x000001f004047890 */ /* 0x000fe4000ff3e03f */
[----:B------:R-:W-:Y:S02]  /*00d0*/  UIADD3.X UR7, URZ, UR5, URZ, UP0, !UPT ;  /* 0x000000053f077290 */ /* 0x000fe400087fe43f */
[----:B------:R-:W-:-:S07]  /*00e0*/  UIADD3.X UR5, URZ, UR5, URZ, UP1, !UPT ;  /* 0x000000053f057290 */ /* 0x000fce0008ffe43f */
[----:B------:R0:W-:Y:S02]  /*00f0*/  UTMACCTL.PF [UR6] ;  /* 0x00000000060079b9 */ /* 0x0001e40008040000 */
[----:B------:R0:W-:Y:S02]  /*0100*/  UTMACCTL.PF [UR4] ;  /* 0x00000000040079b9 */ /* 0x0001e40008040000 */
[----:B0-----:R-:W-:Y:S01]  /*0110*/  NOP ;  /* 0x0000000000007918 */ /* 0x001fe20000000000 */
.L_x_1:
[----:B------:R-:W-:Y:S05]  /*0120*/  BSYNC B0 ;  /* 0x0000000000007941 */ /* 0x000fea0003800000 */
.L_x_0:
[----:B------:R-:W0:Y:S02]  /*0130*/  SHFL.IDX PT, R3, R0, RZ, 0x1f ;  /* 0x00001fff00037589 */ /* 0x000e2400000e0000 */
[----:B0-----:R-:W-:-:S13]  /*0140*/  ISETP.NE.AND P0, PT, R3, RZ, PT ;  /* 0x000000ff0300720c */ /* 0x001fda0003f05270 */
[----:B------:R-:W-:Y:S05]  /*0150*/  @P0 BRA `(.L_x_2) ;  /* 0x0000000000580947 */ /* 0x000fea0003800000 */
[----:B------:R-:W0:Y:S01]  /*0160*/  S2UR UR8, SR_CgaCtaId ;  /* 0x00000000000879c3 */ /* 0x000e220000008800 */
[----:B------:R-:W-:Y:S01]  /*0170*/  UMOV UR4, 0x400 ;  /* 0x0000040000047882 */ /* 0x000fe20000000000 */
[----:B------:R-:W-:Y:S01]  /*0180*/  UMOV UR5, 0x1 ;  /* 0x0000000100057882 */ /* 0x000fe20000000000 */
[----:B------:R-:W-:Y:S01]  /*0190*/  UMOV UR6, 0x6 ;  /* 0x0000000600067882 */ /* 0x000fe20000000000 */
[----:B------:R-:W-:Y:S01]  /*01a0*/  ELECT P0, URZ, PT ;  /* 0x00000000003f782f */ /* 0x000fe20003800000 */
[----:B------:R-:W-:-:S04]  /*01b0*/  UIADD3 UR6, -UR6, 0x100000, URZ ;  /* 0x0010000006067890 */ /* 0x000fc8000fffe13f */
[----:B------:R-:W-:Y:S02]  /*01c0*/  USHF.L.U32 UR7, UR6, 0xb, URZ ;  /* 0x0000000b06077899 */ /* 0x000fe4000800063f */
[----:B------:R-:W-:Y:S02]  /*01d0*/  USHF.L.U32 UR6, UR6, 0x1, URZ ;  /* 0x0000000106067899 */ /* 0x000fe4000800063f */
[----:B0-----:R-:W-:Y:S02]  /*01e0*/  ULEA UR8, UR8, UR4, 0x18 ;  /* 0x0000000408087291 */ /* 0x001fe4000f8ec03f */
[----:B------:R-:W-:-:S04]  /*01f0*/  UIADD3 UR4, -UR5, 0x100000, URZ ;  /* 0x0010000005047890 */ /* 0x000fc8000fffe13f */
[----:B------:R-:W-:Y:S02]  /*0200*/  USHF.L.U32 UR5, UR4, 0xb, URZ ;  /* 0x0000000b04057899 */ /* 0x000fe4000800063f */
[----:B------:R-:W-:Y:S01]  /*0210*/  USHF.L.U32 UR4, UR4, 0x1, URZ ;  /* 0x0000000104047899 */ /* 0x000fe2000800063f */
[----:B------:R-:W0:Y:S11]  /*0220*/  FENCE.VIEW.ASYNC.S ;  /* 0x00000000000073c6 */ /* 0x000e360000000000 */
[----:B0-----:R0:W1:Y:S01]  /*0230*/  SYNCS.EXCH.64 URZ, [UR8], UR4 ;  /* 0x00000004083f75b2 */ /* 0x0010620008000100 */
[----:B------:R0:W2:Y:S01]  /*0240*/  SYNCS.EXCH.64 URZ, [UR8+0x20], UR6 ;  /* 0x00002006083f75b2 */ /* 0x0000a20008000100 */
[----:B------:R0:W3:Y:S01]  /*0250*/  SYNCS.EXCH.64 URZ, [UR8+0x8], UR4 ;  /* 0x00000804083f75b2 */ /* 0x0000e20008000100 */
[----:B------:R0:W4:Y:S01]  /*0260*/  SYNCS.EXCH.64 URZ, [UR8+0x28], UR6 ;  /* 0x00002806083f75b2 */ /* 0x0001220008000100 */
[----:B------:R0:W0:Y:S01]  /*0270*/  SYNCS.EXCH.64 URZ, [UR8+0x10], UR4 ;  /* 0x00001004083f75b2 */ /* 0x0000220008000100 */
[----:B------:R0:W0:Y:S01]  /*0280*/  SYNCS.EXCH.64 URZ, [UR8+0x30], UR6 ;  /* 0x00003006083f75b2 */ /* 0x0000220008000100 */
[----:B------:R0:W0:Y:S01]  /*0290*/  SYNCS.EXCH.64 URZ, [UR8+0x18], UR4 ;  /* 0x00001804083f75b2 */ /* 0x0000220008000100 */
[----:B------:R0:W0:Y:S01]  /*02a0*/  SYNCS.EXCH.64 URZ, [UR8+0x38], UR6 ;  /* 0x00003806083f75b2 */ /* 0x0000220008000100 */
[----:B------:R-:W-:Y:S01]  /*02b0*/  NOP ;  /* 0x0000000000007918 */ /* 0x000fe20000000000 */
.L_x_2:
[----:B------:R-:W-:Y:S01]  /*02c0*/  SHF.R.S32.HI R7, RZ, 0x1f, R18 ;  /* 0x0000001fff077819 */ /* 0x000fe20000011412 */
[----:B------:R-:W5:Y:S01]  /*02d0*/  SHFL.IDX PT, R0, R0, RZ, 0x1f ;  /* 0x00001fff00007589 */ /* 0x000f6200000e0000 */
[----:B0-----:R-:W0:Y:S01]  /*02e0*/  S2UR UR8, SR_CTAID.X ;  /* 0x00000000000879c3 */ /* 0x001e220000002500 */
[----:B------:R-:W-:Y:S02]  /*02f0*/  ELECT P0, URZ, PT ;  /* 0x00000000003f782f */ /* 0x000fe40003800000 */
[----:B------:R-:W-:Y:S01]  /*0300*/  LEA.HI R7, R7, R18, RZ, 0x7 ;  /* 0x0000001207077211 */ /* 0x000fe200078f38ff */
[----:B------:R-:W1:Y:S01]  /*0310*/  S2R R4, SR_CTAID.Y ;  /* 0x0000000000047919 */ /* 0x000e620000002600 */
[----:B------:R-:W-:Y:S01]  /*0320*/  SHF.R.S32.HI R8, RZ, 0x1f, R3 ;  /* 0x0000001fff087819 */ /* 0x000fe20000011403 */
[----:B------:R-:W-:Y:S01]  /*0330*/  ULDC UR4, c[0x0][0x150] ;  /* 0x0000540000047ab9 */ /* 0x000fe20000000800 */
[----:B------:R-:W-:Y:S01]  /*0340*/  LOP3.LUT R7, R7, 0xffffff80, RZ, 0xc0, !PT ;  /* 0xffffff8007077812 */ /* 0x000fe200078ec0ff */
[----:B------:R-:W-:Y:S01]  /*0350*/  NOP ;  /* 0x0000000000007918 */ /* 0x000fe20000000000 */
[----:B------:R-:W-:Y:S01]  /*0360*/  LEA.HI R8, R8, R3, RZ, 0x2 ;  /* 0x0000000308087211 */ /* 0x000fe200078f10ff */
[----:B------:R-:W2:Y:S01]  /*0370*/  LDC R10, c[0x0][0x144] ;  /* 0x00005100ff0a7b82 */ /* 0x000ea20000000800 */
[----:B------:R-:W-:Y:S01]  /*0380*/  NOP ;  /* 0x0000000000007918 */ /* 0x000fe20000000000 */
[----:B------:R-:W-:Y:S01]  /*0390*/  IMAD.IADD R6, R18, 0x1, -R7 ;  /* 0x0000000112067824 */ /* 0x000fe200078e0a07 */
[----:B------:R-:W-:Y:S01]  /*03a0*/  LOP3.LUT R8, R8, 0x3ffffffc, RZ, 0xc0, !PT ;  /* 0x3ffffffc08087812 */ /* 0x000fe200078ec0ff */
[----:B------:R-:W-:Y:S01]  /*03b0*/  IMAD.MOV.U32 R23, RZ, RZ, 0x1 ;  /* 0x00000001ff177424 */ /* 0x000fe200078e00ff */
[----:B------:R-:W-:-:S02]  /*03c0*/  ISETP.NE.AND P3, PT, R5, RZ, PT ;  /* 0x000000ff0500720c */ /* 0x000fc40003f65270 */
[----:B------:R-:W-:Y:S01]  /*03d0*/  SHF.R.S32.HI R7, RZ, 0x1f, R6 ;  /* 0x0000001fff077819 */ /* 0x000fe20000011406 */
[----:B------:R-:W-:Y:S01]  /*03e0*/  IMAD.IADD R8, R3, 0x1, -R8 ;  /* 0x0000000103087824 */ /* 0x000fe200078e0a08 */
[----:B------:R-:W3:Y:S02]  /*03f0*/  LDC R13, c[0x0][0x140] ;  /* 0x00005000ff0d7b82 */ /* 0x000ee40000000800 */
[----:B------:R-:W-:Y:S02]  /*0400*/  LEA.HI R7, R7, R6, RZ, 0x3 ;  /* 0x0000000607077211 */ /* 0x000fe400078f18ff */
[----:B-----5:R-:W-:Y:S02]  /*0410*/  ISETP.NE.OR P0, PT, R0, RZ, !P0 ;  /* 0x000000ff0000720c */ /* 0x020fe40004705670 */
[--C-:B------:R-:W-:Y:S02]  /*0420*/  SHF.R.S32.HI R0, RZ, 0x3, R7.reuse ;  /* 0x00000003ff007819 */ /* 0x100fe40000011407 */
[----:B------:R-:W-:-:S02]  /*0430*/  SHF.R.S32.HI R7, RZ, 0x1f, R7 ;  /* 0x0000001fff077819 */ /* 0x000fc40000011407 */
[----:B0-----:R-:W-:Y:S02]  /*0440*/  I2FP.F32.U32 R9, UR8 ;  /* 0x0000000800097c45 */ /* 0x001fe40008201000 */
[----:B------:R-:W-:-:S03]  /*0450*/  LEA.HI R7, R7, R0, RZ, 0x2 ;  /* 0x0000000007077211 */ /* 0x000fc600078f10ff */
[----:B------:R-:W-:Y:S01]  /*0460*/  FMUL R9, R9, UR4 ;  /* 0x0000000409097c20 */ /* 0x000fe20008400000 */
[----:B------:R-:W-:Y:S01]  /*0470*/  LOP3.LUT R7, R7, 0xfffffffc, RZ, 0xc0, !PT ;  /* 0xfffffffc07077812 */ /* 0x000fe200078ec0ff */
[----:B------:R-:W-:Y:S01]  /*0480*/  VOTEU.ALL UP0, P0 ;  /* 0x00000000003f7886 */ /* 0x000fe20000000000 */
[----:B-1----:R-:W-:Y:S01]  /*0490*/  I2FP.F32.U32 R3, R4 ;  /* 0x0000000400037245 */ /* 0x002fe20000201000 */
[----:B------:R-:W-:Y:S01]  /*04a0*/  ULDC UR4, c[0x0][0x154] ;  /* 0x0000550000047ab9 */ /* 0x000fe20000000800 */
[----:B------:R-:W-:Y:S01]  /*04b0*/  VOTEU.ALL UP1, P0 ;  /* 0x00000000003f7886 */ /* 0x000fe20000020000 */
[----:B------:R-:W0:Y:S01]  /*04c0*/  F2I.U32.TRUNC.NTZ R9, R9 ;  /* 0x0000000900097305 */ /* 0x000e22000020f000 */
[----:B------:R-:W-:Y:S01]  /*04d0*/  IMAD.IADD R7, R0, 0x1, -R7 ;  /* 0x0000000100077824 */ /* 0x000fe200078e0a07 */
[----:B------:R-:W1:Y:S01]  /*04e0*/  @!UP0 S2UR UR7, SR_CgaCtaId ;  /* 0x00000000000789c3 */ /* 0x000e620000008800 */
[----:B------:R-:W-:Y:S01]  /*04f0*/  FMUL R12, R3, UR4 ;  /* 0x00000004030c7c20 */ /* 0x000fe20008400000 */
[----:B------:R-:W-:Y:S01]  /*0500*/  UMOV UR4, 0x20 ;  /* 0x0000002000047882 */ /* 0x000fe20000000000 */
[----:B------:R-:W-:Y:S01]  /*0510*/  IMAD R8, R8, 0x4, R7 ;  /* 0x0000000408087824 */ /* 0x000fe200078e0207 */
[----:B------:R-:W-:Y:S01]  /*0520*/  @!UP0 UMOV UR6, 0x400 ;  /* 0x0000040000068882 */ /* 0x000fe20000000000 */
[----:B------:R-:W-:-:S04]  /*0530*/  @!UP0 UIADD3 UR4, -UR4, 0x100000, URZ ;  /* 0x0010000004048890 */ /* 0x000fc8000fffe13f */
[----:B------:R-:W-:Y:S02]  /*0540*/  @!UP0 USHF.L.U32 UR5, UR4, 0xb, URZ ;  /* 0x0000000b04058899 */ /* 0x000fe4000800063f */
[----:B------:R-:W-:Y:S01]  /*0550*/  @!UP0 USHF.L.U32 UR4, UR4, 0x1, URZ ;  /* 0x0000000104048899 */ /* 0x000fe2000800063f */
[----:B---3--:R-:W-:Y:S01]  /*0560*/  ISETP.EQ.U32.AND P2, PT, R13, 0x1, PT ;  /* 0x000000010d00780c */ /* 0x008fe20003f42070 */
[----:B------:R-:W3:Y:S01]  /*0570*/  F2I.U32.TRUNC.NTZ R12, R12 ;  /* 0x0000000c000c7305 */ /* 0x000ee2000020f000 */
[----:B------:R-:W-:Y:S01]  /*0580*/  LEA.HI R0, R8, R8, RZ, 0x1 ;  /* 0x0000000808007211 */ /* 0x000fe200078f08ff */
[----:B------:R-:W5:Y:S03]  /*0590*/  LDC R7, c[0x0][0x148] ;  /* 0x00005200ff077b82 */ /* 0x000f660000000800 */
[----:B------:R-:W-:Y:S01]  /*05a0*/  LOP3.LUT R11, R0, 0xfffffffe, RZ, 0xc0, !PT ;  /* 0xfffffffe000b7812 */ /* 0x000fe200078ec0ff */
[----:B0-----:R-:W-:Y:S01]  /*05b0*/  IMAD.MOV R15, RZ, RZ, -R9 ;  /* 0x000000ffff0f7224 */ /* 0x001fe200078e0a09 */
[----:B------:R-:W-:-:S03]  /*05c0*/  SHF.R.S32.HI R9, RZ, 0x1f, R2 ;  /* 0x0000001fff097819 */ /* 0x000fc60000011402 */
[----:B--2---:R-:W-:Y:S01]  /*05d0*/  IMAD R3, R10, R15, UR8 ;  /* 0x000000080a037e24 */ /* 0x004fe2000f8e020f */
[----:B------:R-:W-:Y:S01]  /*05e0*/  LEA.HI R9, R9, R2, RZ, 0x2 ;  /* 0x0000000209097211 */ /* 0x000fe200078f10ff */
[C---:B------:R-:W-:Y:S02]  /*05f0*/  IMAD.IADD R0, R8.reuse, 0x1, -R11 ;  /* 0x0000000108007824 */ /* 0x040fe400078e0a0b */
[----:B------:R-:W-:Y:S01]  /*0600*/  IMAD.SHL.U32 R11, R8, 0x4, RZ ;  /* 0x00000004080b7824 */ /* 0x000fe200078e00ff */
[----:B------:R-:W-:Y:S01]  /*0610*/  LOP3.LUT R9, R9, 0xfffffffc, RZ, 0xc0, !PT ;  /* 0xfffffffc09097812 */ /* 0x000fe200078ec0ff */
[----:B---3--:R-:W-:Y:S01]  /*0620*/  IMAD.MOV R21, RZ, RZ, -R12 ;  /* 0x000000ffff157224 */ /* 0x008fe200078e0a0c */
[----:B------:R-:W-:Y:S01]  /*0630*/  ISETP.NE.AND P4, PT, R0, R3, PT ;  /* 0x000000030000720c */ /* 0x000fe20003f85270 */
[----:B-1----:R-:W-:Y:S01]  /*0640*/  @!UP0 ULEA UR6, UR7, UR6, 0x18 ;  /* 0x0000000607068291 */ /* 0x002fe2000f8ec03f */
[----:B------:R-:W-:Y:S01]  /*0650*/  LOP3.LUT R152, R8, 0xc, R11, 0x78, !PT ;  /* 0x0000000c08987812 */ /* 0x000fe200078e780b */
[----:B------:R-:W-:Y:S01]  /*0660*/  IMAD.IADD R0, R2, 0x1, -R9 ;  /* 0x0000000102007824 */ /* 0x000fe200078e0a09 */
[----:B------:R-:W-:Y:S01]  /*0670*/  VOTEU.ALL UP0, P0 ;  /* 0x00000000003f7886 */ /* 0x000fe20000000000 */
[----:B------:R-:W-:Y:S01]  /*0680*/  LOP3.LUT P0, RZ, R6, 0x7, RZ, 0xc0, !PT ;  /* 0x0000000706ff7812 */ /* 0x000fe2000780c0ff */
[----:B------:R-:W-:-:S02]  /*0690*/  VIADD R6, R5, 0xffffffff ;  /* 0xffffffff05067836 */ /* 0x000fc40000000000 */
[----:B------:R-:W-:Y:S01]  /*06a0*/  ISETP.NE.AND P1, PT, R0, 0x3, PT ;  /* 0x000000030000780c */ /* 0x000fe20003f25270 */
[----:B-----5:R-:W-:Y:S01]  /*06b0*/  IMAD R9, R7, R21, R4 ;  /* 0x0000001507097224 */ /* 0x020fe200078e0204 */
[----:B------:R-:W-:Y:S02]  /*06c0*/  ISETP.LT.U32.AND P0, PT, R152, 0x4, !P0 ;  /* 0x000000049800780c */ /* 0x000fe40004701070 */
[----:B------:R-:W-:Y:S01]  /*06d0*/  ISETP.EQ.OR P1, PT, R0, RZ, !P1 ;  /* 0x000000ff0000720c */ /* 0x000fe20004f22670 */
[----:B------:R-:W0:Y:S02]  /*06e0*/  FENCE.VIEW.ASYNC.S ;  /* 0x00000000000073c6 */ /* 0x000e240000000000 */
[----:B0-----:R0:W1:Y:S01]  /*06f0*/  @!UP0 SYNCS.EXCH.64 URZ, [UR6+0x50], UR4 ;  /* 0x00005004063f85b2 */ /* 0x0010620008000100 */
[----:B------:R-:W-:Y:S02]  /*0700*/  @P4 LEA.HI R2, R152, R152, RZ, 0x1 ;  /* 0x0000009898024211 */ /* 0x000fe400078f08ff */
[----:B------:R-:W-:-:S02]  /*0710*/  ISETP.EQ.AND P1, PT, R5, RZ, P1 ;  /* 0x000000ff0500720c */ /* 0x000fc40000f22270 */
[----:B------:R-:W-:Y:S02]  /*0720*/  @P4 SHF.R.S32.HI R2, RZ, 0x1, R2 ;  /* 0x00000001ff024819 */ /* 0x000fe40000011402 */
[----:B------:R-:W-:Y:S02]  /*0730*/  ISETP.GE.U32.AND P6, PT, R6, 0x2, PT ;  /* 0x000000020600780c */ /* 0x000fe40003fc6070 */
[----:B------:R-:W-:Y:S02]  /*0740*/  @P4 ISETP.NE.AND P5, PT, R2, R9, PT ;  /* 0x000000090200420c */ /* 0x000fe40003fa5270 */
[----:B------:R-:W-:Y:S02]  /*0750*/  SEL R2, RZ, 0x1, !P0 ;  /* 0x00000001ff027807 */ /* 0x000fe40004000000 */
[----:B------:R-:W-:Y:S02]  /*0760*/  @P4 SEL R23, RZ, 0x1, P5 ;  /* 0x00000001ff174807 */ /* 0x000fe40002800000 */
[----:B------:R-:W-:Y:S01]  /*0770*/  SEL R19, RZ, 0x1, !P1 ;  /* 0x00000001ff137807 */ /* 0x000fe20004800000 */
[----:B------:R0:W2:Y:S01]  /*0780*/  @!UP1 SYNCS.EXCH.64 URZ, [UR6+0x58], UR4 ;  /* 0x00005804063f95b2 */ /* 0x0000a20008000100 */
[----:B------:R-:W-:Y:S01]  /*0790*/  LOP3.LUT R23, R23, R2, RZ, 0xc0, !PT ;  /* 0x0000000217177212 */ /* 0x000fe200078ec0ff */
[----:B------:R-:W-:Y:S01]  /*07a0*/  NOP ;  /* 0x0000000000007918 */ /* 0x000fe20000000000 */
[----:B------:R-:W-:Y:S01]  /*07b0*/  SEL R19, R19, 0x2, P6 ;  /* 0x0000000213137807 */ /* 0x000fe20003000000 */
[----:B------:R-:W-:Y:S06]  /*07c0*/  @!P2 BRA `(.L_x_3) ;  /* 0x000000000008a947 */ /* 0x000fec0003800000 */
[----:B-12-4-:R-:W-:Y:S01]  /*07d0*/  UCGABAR_ARV ;  /* 0x00000000000079c7 */ /* 0x016fe20008000000 */
[----:B------:R-:W-:Y:S05]  /*07e0*/  BRA `(.L_x_4) ;  /* 0x0000000000047947 */ /* 0x000fea0003800000 */
.L_x_3:
[----:B-12-4-:R-:W-:Y:S01]  /*07f0*/  NOP ;  /* 0x0000000000007918 */ /* 0x016fe20000000000 */
.L_x_4:
[----:B------:R-:W1:Y:S01]  /*0800*/  LDC R2, c[0x0][0x65c] ;  /* 0x00019700ff027b82 */ /* 0x000e620000000800 */
[----:B------:R-:W-:Y:S02]  /*0810*/  IMAD.U32 R8, RZ, RZ, UR8 ;  /* 0x00000008ff087e24 */ /* 0x000fe4000f8e00ff */
[----:B------:R-:W-:Y:S01]  /*0820*/  IMAD.MOV.U32 R9, RZ, RZ, RZ ;  /* 0x000000ffff097224 */ /* 0x000fe200078e00ff */
[----:B-1----:R-:W-:-:S04]  /*0830*/  ISETP.NE.AND P1, PT, R2, 0x1, PT ;  /* 0x000000010200780c */ /* 0x002fc80003f25270 */
[----:B------:R-:W-:-:S09]  /*0840*/  P2R R5, PR, RZ, 0x2 ;  /* 0x00000002ff057803 */ /* 0x000fd20000000000 */
[----:B------:R-:W1:Y:S01]  /*0850*/  @P1 LDC R17, c[0x0][0x10] ;  /* 0x00000400ff111b82 */ /* 0x000e620000000800 */
[----:B------:R-:W-:Y:S02]  /*0860*/  @P1 IMAD.MOV.U32 R5, RZ, RZ, RZ ;  /* 0x000000ffff051224 */ /* 0x000fe400078e00ff */
[----:B------:R-:W-:-:S05]  /*0870*/  @P1 IMAD.MOV.U32 R13, RZ, RZ, RZ ;  /* 0x000000ffff0d1224 */ /* 0x000fca00078e00ff */
[----:B------:R-:W2:Y:S01]  /*0880*/  @!P1 LDC R11, c[0x0][0xc] ;  /* 0x00000300ff0b9b82 */ /* 0x000ea20000000800 */
[----:B-1----:R-:W-:-:S04]  /*0890*/  @P1 IMAD.WIDE.U32 R16, R17, UR8, R4 ;  /* 0x0000000811101c25 */ /* 0x002fc8000f8e0004 */
[----:B------:R-:W-:Y:S02]  /*08a0*/  @P1 IMAD.IADD R17, R17, 0x1, R13 ;  /* 0x0000000111111824 */ /* 0x000fe400078e020d */
[----:B--2---:R-:W-:-:S04]  /*08b0*/  @!P1 IMAD.WIDE.U32 R8, R4, R11, R8 ;  /* 0x0000000b04089225 */ /* 0x004fc800078e0008 */
[----:B------:R-:W-:Y:S02]  /*08c0*/  @!P1 IMAD.MOV.U32 R16, RZ, RZ, R8 ;  /* 0x000000ffff109224 */ /* 0x000fe400078e0008 */
[----:B------:R-:W-:Y:S01]  /*08d0*/  @!P1 IMAD.MOV.U32 R17, RZ, RZ, R9 ;  /* 0x000000ffff119224 */ /* 0x000fe200078e0009 */
[----:B------:R-:W-:Y:S06]  /*08e0*/  @!P2 BRA `(.L_x_5) ;  /* 0x00000000000ca947 */ /* 0x000fec0003800000 */
[----:B------:R-:W-:Y:S01]  /*08f0*/  UCGABAR_WAIT ;  /* 0x0000000000007dc7 */ /* 0x000fe20008000000 */
[----:B------:R-:W-:Y:S01]  /*0900*/  CCTL.IVALL ;  /* 0x00000000ff00798f */ /* 0x000fe20002000000 */
[----:B------:R-:W-:Y:S05]  /*0910*/  BRA `(.L_x_6) ;  /* 0x0000000000047947 */ /* 0x000fea0003800000 */
.L_x_5:
[----:B------:R-:W-:Y:S06]  /*0920*/  BAR.SYNC.DEFER_BLOCKING 0x0 ;  /* 0x0000000000007b1d */ /* 0x000fec0000010000 */
.L_x_6:
[----:B------:R-:W-:Y:S05]  /*0930*/  @!P3 BRA `(.L_x_7) ;  /* 0x000000840000b947 */ /* 0x000fea0003800000 */
[----:B------:R-:W-:-:S13]  /*0940*/  ISETP.GT.U32.AND P0, PT, R6, 0x1, PT ;  /* 0x000000010600780c */ /* 0x000fda0003f04070 */
[----:B0-----:R-:W-:Y:S05]  /*0950*/  @P0 EXIT ;  /* 0x000000000000094d */ /* 0x001fea0003800000 */
[----:B------:R-:W-:Y:S01]  /*0960*/  ULDC.64 UR4, c[0x0][0x650] ;  /* 0x0001940000047ab9 */ /* 0x000fe20000000a00 */
[----:B------:R-:W-:Y:S01]  /*0970*/  PRMT R0, RZ, 0x7610, R0 ;  /* 0x00007610ff007816 */ /* 0x000fe20000000000 */
[----:B------:R-:W-:Y:S01]  /*0980*/  IMAD.MOV.U32 R154, RZ, RZ, -0x1 ;  /* 0xffffffffff9a7424 */ /* 0x000fe200078e00ff */
[----:B------:R-:W-:Y:S01]  /*0990*/  ISETP.GE.U32.AND P0, PT, R16, UR4, PT ;  /* 0x0000000410007c0c */ /* 0x000fe2000bf06070 */
[----:B------:R-:W-:Y:S02]  /*09a0*/  IMAD.MOV.U32 R153, RZ, RZ, -0x1 ;  /* 0xffffffffff997424 */ /* 0x000fe400078e00ff */
[----:B------:R-:W-:Y:S01]  /*09b0*/  IMAD.MOV.U32 R22, RZ, RZ, -0x1 ;  /* 0xffffffffff167424 */ /* 0x000fe200078e00ff */
[----:B------:R-:W-:-:S13]  /*09c0*/  ISETP.GE.U32.AND.EX P0, PT, R17, UR5, PT, P0 ;  /* 0x0000000511007c0c */ /* 0x000fda000bf06100 */
[----:B------:R-:W-:Y:S05]  /*09d0*/  @P0 BRA `(.L_x_8) ;  /* 0x00000004002c0947 */ /* 0x000fea0003800000 */
[----:B------:R-:W0:Y:S01]  /*09e0*/  LDC.64 R24, c[0x0][0x628] ;  /* 0x00018a00ff187b82 */ /* 0x000e220000000a00 */
[----:B------:R-:W-:Y:S02]  /*09f0*/  IMAD.MOV.U32 R8, RZ, RZ, R16 ;  /* 0x000000ffff087224 */ /* 0x000fe400078e0010 */
[----:B------:R-:W-:-:S05]  /*0a00*/  IMAD.MOV.U32 R9, RZ, RZ, R17 ;  /* 0x000000ffff097224 */ /* 0x000fca00078e0011 */
[----:B------:R-:W1:Y:S08]  /*0a10*/  LDC R0, c[0x0][0x630] ;  /* 0x00018c00ff007b82 */ /* 0x000e700000000800 */
[----:B------:R-:W2:Y:S01]  /*0a20*/  LDC.64 R26, c[0x0][0x620] ;  /* 0x00018800ff1a7b82 */ /* 0x000ea20000000a00 */
[----:B0-----:R-:W-:-:S04]  /*0a30*/  ISETP.NE.U32.AND P0, PT, R24, RZ, PT ;  /* 0x000000ff1800720c */ /* 0x001fc80003f05070 */
[----:B------:R-:W-:-:S13]  /*0a40*/  ISETP.NE.AND.EX P0, PT, R25, RZ, PT, P0 ;  /* 0x000000ff1900720c */ /* 0x000fda0003f05300 */
[----:B-12---:R-:W-:Y:S05]  /*0a50*/  @!P0 BRA `(.L_x_9) ;  /* 0x0000000000288947 */ /* 0x006fea0003800000 */
[----:B------:R-:W0:Y:S02]  /*0a60*/  LDC R13, c[0x0][0x634] ;  /* 0x00018d00ff0d7b82 */ /* 0x000e240000000800 */
[----:B0-----:R-:W-:-:S05]  /*0a70*/  IADD3 R13, P0, R16, R13, RZ ;  /* 0x0000000d100d7210 */ /* 0x001fca0007f1e0ff */
[----:B------:R-:W-:-:S04]  /*0a80*/  IMAD.X R15, RZ, RZ, R17, P0 ;  /* 0x000000ffff0f7224 */ /* 0x000fc800000e0611 */
[----:B------:R-:W-:-:S04]  /*0a90*/  IMAD.WIDE.U32 R8, R15, R24, RZ ;  /* 0x000000180f087225 */ /* 0x000fc800078e00ff */
[----:B------:R-:W-:-:S04]  /*0aa0*/  IMAD.WIDE.U32 R10, P0, R13, R25, R8 ;  /* 0x000000190d0a7225 */ /* 0x000fc80007800008 */
[----:B------:R-:W-:-:S04]  /*0ab0*/  IMAD.WIDE.U32 R8, R13, R24, RZ ;  /* 0x000000180d087225 */ /* 0x000fc800078e00ff */
[----:B------:R-:W-:Y:S01]  /*0ac0*/  IMAD.X R13, RZ, RZ, RZ, P0 ;  /* 0x000000ffff0d7224 */ /* 0x000fe200000e06ff */
[----:B------:R-:W-:Y:S01]  /*0ad0*/  IADD3 RZ, P0, R9, R10, RZ ;  /* 0x0000000a09ff7210 */ /* 0x000fe20007f1e0ff */
[----:B------:R-:W-:-:S04]  /*0ae0*/  IMAD.MOV.U32 R12, RZ, RZ, R11 ;  /* 0x000000ffff0c7224 */ /* 0x000fc800078e000b */
[----:B------:R-:W-:-:S08]  /*0af0*/  IMAD.WIDE.U32.X R8, R15, R25, R12, P0 ;  /* 0x000000190f087225 */ /* 0x000fd000000e040c */
.L_x_9:
[----:B------:R-:W0:Y:S01]  /*0b00*/  LDC.64 R24, c[0x0][0x640] ;  /* 0x00019000ff187b82 */ /* 0x000e220000000a00 */
[-CC-:B------:R-:W-:Y:S01]  /*0b10*/  SHF.R.U64 R28, R8, R0.reuse, R9.reuse ;  /* 0x00000000081c7219 */ /* 0x180fe20000001209 */
[----:B------:R-:W-:Y:S01]  /*0b20*/  IMAD R30, R7, R21, R4 ;  /* 0x00000015071e7224 */ /* 0x000fe200078e0204 */
[----:B------:R-:W-:Y:S01]  /*0b30*/  SHF.R.U32.HI R0, RZ, R0, R9 ;  /* 0x00000000ff007219 */ /* 0x000fe20000011609 */
[----:B------:R-:W-:Y:S01]  /*0b40*/  IMAD.MOV.U32 R21, RZ, RZ, 0x1 ;  /* 0x00000001ff157424 */ /* 0x000fe200078e00ff */
[----:B------:R-:W-:-:S03]  /*0b50*/  IADD3 R5, P0, RZ, -R28, RZ ;  /* 0x8000001cff057210 */ /* 0x000fc60007f1e0ff */
[----:B------:R-:W1:Y:S02]  /*0b60*/  LDC R6, c[0x0][0x618] ;  /* 0x00018600ff067b82 */ /* 0x000e640000000800 */
[----:B------:R-:W-:-:S04]  /*0b70*/  IMAD.X R9, RZ, RZ, ~R0, P0 ;  /* 0x000000ffff097224 */ /* 0x000fc800000e0e00 */
[-C--:B------:R-:W-:Y:S02]  /*0b80*/  IMAD R0, R9, R26.reuse, RZ ;  /* 0x0000001a09007224 */ /* 0x080fe400078e02ff */
[----:B------:R-:W2:Y:S01]  /*0b90*/  LDC R11, c[0x0][0x608] ;  /* 0x00018200ff0b7b82 */ /* 0x000ea20000000800 */
[----:B------:R-:W-:-:S04]  /*0ba0*/  IMAD.WIDE.U32 R8, R5, R26, R16 ;  /* 0x0000001a05087225 */ /* 0x000fc800078e0010 */
[----:B------:R-:W-:-:S03]  /*0bb0*/  IMAD R5, R5, R27, R0 ;  /* 0x0000001b05057224 */ /* 0x000fc600078e0200 */
[----:B------:R-:W3:Y:S01]  /*0bc0*/  LDC R12, c[0x0][0x658] ;  /* 0x00019600ff0c7b82 */ /* 0x000ee20000000800 */
[----:B0-----:R-:W-:Y:S01]  /*0bd0*/  ISETP.NE.U32.AND P0, PT, R24, RZ, PT ;  /* 0x000000ff1800720c */ /* 0x001fe20003f05070 */
[----:B------:R-:W-:Y:S02]  /*0be0*/  IMAD.IADD R5, R9, 0x1, R5 ;  /* 0x0000000109057824 */ /* 0x000fe400078e0205 */
[----:B------:R-:W-:Y:S01]  /*0bf0*/  IMAD.MOV.U32 R9, RZ, RZ, -0x1 ;  /* 0xffffffffff097424 */ /* 0x000fe200078e00ff */
[----:B------:R-:W-:-:S03]  /*0c00*/  ISETP.NE.AND.EX P0, PT, R25, RZ, PT, P0 ;  /* 0x000000ff1900720c */ /* 0x000fc60003f05300 */
[----:B------:R-:W0:Y:S01]  /*0c10*/  LDC R15, c[0x0][0x600] ;  /* 0x00018000ff0f7b82 */ /* 0x000e220000000800 */
[-CC-:B-1----:R-:W-:Y:S02]  /*0c20*/  SHF.R.U64 R13, R8, R6.reuse, R5.reuse ;  /* 0x00000006080d7219 */ /* 0x182fe40000001205 */
[----:B------:R-:W-:-:S05]  /*0c30*/  SHF.R.U32.HI R0, RZ, R6, R5 ;  /* 0x00000006ff007219 */ /* 0x000fca0000011605 */
[----:B------:R-:W1:Y:S01]  /*0c40*/  LDC R14, c[0x0][0x648] ;  /* 0x00019200ff0e7b82 */ /* 0x000e620000000800 */
[-CC-:B--2---:R-:W-:Y:S02]  /*0c50*/  SHF.R.U64 R27, R13, R11.reuse, R0.reuse ;  /* 0x0000000b0d1b7219 */ /* 0x184fe40000001200 */
[----:B------:R-:W-:-:S05]  /*0c60*/  SHF.R.U32.HI R5, RZ, R11, R0 ;  /* 0x0000000bff057219 */ /* 0x000fca0000011600 */
[----:B------:R-:W2:Y:S01]  /*0c70*/  LDC R20, c[0x0][0x638] ;  /* 0x00018e00ff147b82 */ /* 0x000ea20000000800 */
[-CC-:B---3--:R-:W-:Y:S02]  /*0c80*/  SHF.R.U64 R26, R27, R12.reuse, R5.reuse ;  /* 0x0000000c1b1a7219 */ /* 0x188fe40000001205 */
[-C--:B------:R-:W-:Y:S02]  /*0c90*/  SHF.L.U32 R0, R9, R12.reuse, RZ ;  /* 0x0000000c09007219 */ /* 0x080fe400000006ff */
[----:B------:R-:W-:Y:S01]  /*0ca0*/  SHF.R.U32.HI R5, RZ, R12, R5 ;  /* 0x0000000cff057219 */ /* 0x000fe20000011605 */
[----:B------:R-:W-:Y:S01]  /*0cb0*/  IMAD.MOV.U32 R4, RZ, RZ, R26 ;  /* 0x000000ffff047224 */ /* 0x000fe200078e001a */
[----:B------:R-:W-:Y:S01]  /*0cc0*/  LOP3.LUT R10, RZ, R0, RZ, 0x33, !PT ;  /* 0x00000000ff0a7212 */ /* 0x000fe200078e33ff */
[----:B------:R-:W3:Y:S01]  /*0cd0*/  LDC R22, c[0x0][0x610] ;  /* 0x00018400ff167b82 */ /* 0x000ee20000000800 */
[----:B------:R-:W-:Y:S05]  /*0ce0*/  @!P0 BRA `(.L_x_10) ;  /* 0x0000000000288947 */ /* 0x000fea0003800000 */
[----:B------:R-:W4:Y:S02]  /*0cf0*/  LDC R9, c[0x0][0x64c] ;  /* 0x00019300ff097b82 */ /* 0x000f240000000800 */
[----:B----4-:R-:W-:-:S05]  /*0d00*/  IADD3 R9, P0, R26, R9, RZ ;  /* 0x000000091a097210 */ /* 0x010fca0007f1e0ff */
        /* <DEDUP_REMOVED lines=8> */
.L_x_10:
[----:B-1----:R-:W-:Y:S01]  /*0d90*/  SHF.R.U64 R4, R4, R14, R5 ;  /* 0x0000000e04047219 */ /* 0x002fe20000001205 */
[----:B0-----:R-:W-:Y:S01]  /*0da0*/  VIADD R6, R15, 0xffffffff ;  /* 0xffffffff0f067836 */ /* 0x001fe20000000000 */
[----:B------:R-:W-:Y:S02]  /*0db0*/  SHF.L.U32 R0, R21, R12, RZ ;  /* 0x0000000c15007219 */ /* 0x000fe400000006ff */
[----:B------:R-:W-:Y:S01]  /*0dc0*/  LOP3.LUT R5, R27, R10, RZ, 0xc0, !PT ;  /* 0x0000000a1b057212 */ /* 0x000fe200078ec0ff */
[----:B------:R-:W-:Y:S01]  /*0dd0*/  IMAD.MOV R7, RZ, RZ, -R4 ;  /* 0x000000ffff077224 */ /* 0x000fe200078e0a04 */
[----:B------:R-:W-:Y:S02]  /*0de0*/  SEL R3, R3, R30, !P1 ;  /* 0x0000001e03037207 */ /* 0x000fe40004800000 */
[----:B------:R-:W-:Y:S01]  /*0df0*/  LOP3.LUT R6, R13, R6, RZ, 0xc0, !PT ;  /* 0x000000060d067212 */ /* 0x000fe200078ec0ff */
[----:B------:R-:W-:Y:S02]  /*0e00*/  IMAD R4, R0, R4, R5 ;  /* 0x0000000400047224 */ /* 0x000fe400078e0205 */
[----:B--2---:R-:W-:-:S02]  /*0e10*/  IMAD R0, R7, R20, R26 ;  /* 0x0000001407007224 */ /* 0x004fc400078e021a */
[----:B---3--:R-:W-:Y:S02]  /*0e20*/  IMAD R3, R4, R22, R3 ;  /* 0x0000001604037224 */ /* 0x008fe400078e0203 */
[----:B------:R-:W-:Y:S02]  /*0e30*/  IMAD R154, R0, R15, R6 ;  /* 0x0000000f009a7224 */ /* 0x000fe400078e0206 */
[----:B------:R-:W-:Y:S02]  /*0e40*/  IMAD.MOV.U32 R4, RZ, RZ, 0x1 ;  /* 0x00000001ff047424 */ /* 0x000fe400078e00ff */
[----:B------:R-:W-:Y:S01]  /*0e50*/  IMAD.MOV.U32 R22, RZ, RZ, R28 ;  /* 0x000000ffff167224 */ /* 0x000fe200078e001c */
[----:B------:R-:W-:Y:S02]  /*0e60*/  SEL R153, R154, R3, !P1 ;  /* 0x000000039a997207 */ /* 0x000fe40004800000 */
[----:B------:R-:W-:Y:S02]  /*0e70*/  PRMT R0, R4, 0x7610, R0 ;  /* 0x0000761004007816 */ /* 0x000fe40000000000 */
[----:B------:R-:W-:-:S07]  /*0e80*/  SEL R154, R3, R154, !P1 ;  /* 0x0000009a039a7207 */ /* 0x000fce0004800000 */
.L_x_8:
[----:B------:R-:W-:-:S08]  /*0e90*/  NOP ;  /* 0x0000000000007918 */ /* 0x000fd00000000000 */
[----:B------:R-:W0:Y:S02]  /*0ea0*/  USETMAXREG.TRY_ALLOC.CTAPOOL UP0, 0xe8 ;  /* 0x000000e8000079c8 */ /* 0x000e240008000600 */
[----:B0-----:R-:W-:-:S13]  /*0eb0*/  PLOP3.LUT P0, PT, PT, PT, UP0, 0x80, 0x0 ;  /* 0x000000000000781c */ /* 0x001fda0003f0f008 */
[----:B------:R-:W-:Y:S05]  /*0ec0*/  @!P0 BRA `(.L_x_8) ;  /* 0xfffffffc00f08947 */ /* 0x000fea000383ffff */
[----:B------:R-:W-:Y:S01]  /*0ed0*/  ULDC.64 UR4, c[0x0][0x598] ;  /* 0x0001660000047ab9 */ /* 0x000fe20000000a00 */
[----:B------:R-:W-:Y:S01]  /*0ee0*/  ULDC.64 UR36, c[0x0][0x208] ;  /* 0x0000820000247ab9 */ /* 0x000fe20000000a00 */
[----:B------:R-:W-:-:S04]  /*0ef0*/  ISETP.NE.U32.AND P0, PT, RZ, UR4, PT ;  /* 0x00000004ff007c0c */ /* 0x000fc8000bf05070 */
[----:B------:R-:W-:-:S13]  /*0f00*/  ISETP.NE.AND.EX P0, PT, RZ, UR5, PT, P0 ;  /* 0x00000005ff007c0c */ /* 0x000fda000bf05300 */
[----:B------:R-:W-:Y:S05]  /*0f10*/  @!P0 BRA `(.L_x_11) ;  /* 0x00000000001c8947 */ /* 0x000fea0003800000 */
[----:B------:R-:W0:Y:S02]  /*0f20*/  LDC.64 R4, c[0x0][0x598] ;  /* 0x00016600ff047b82 */ /* 0x000e240000000a00 */
[----:B0-----:R-:W2:Y:S02]  /*0f30*/  LDG.E.64 R4, desc[UR36][R4.64] ;  /* 0x0000002404047981 */ /* 0x001ea4000c1e1b00 */
[----:B--2---:R-:W-:-:S04]  /*0f40*/  ISETP.NE.U32.AND P0, PT, R4, RZ, PT ;  /* 0x000000ff0400720c */ /* 0x004fc80003f05070 */
[----:B------:R-:W-:-:S13]  /*0f50*/  ISETP.NE.AND.EX P0, PT, R5, RZ, PT, P0 ;  /* 0x000000ff0500720c */ /* 0x000fda0003f05300 */
[----:B------:R-:W-:Y:S05]  /*0f60*/  @!P0 BRA `(.L_x_11) ;  /* 0x0000000000088947 */ /* 0x000fea0003800000 */
[----:B------:R0:W5:Y:S01]  /*0f70*/  LD.E R155, desc[UR36][R4.64] ;  /* 0x00000024049b7980 */ /* 0x000162000c101900 */
[----:B------:R-:W-:Y:S05]  /*0f80*/  BRA `(.L_x_12) ;  /* 0x0000000000247947 */ /* 0x000fea0003800000 */
.L_x_11:
[----:B------:R-:W-:Y:S02]  /*0f90*/  ULDC.64 UR4, c[0x0][0x588] ;  /* 0x0001620000047ab9 */ /* 0x000fe40000000a00 */
[----:B------:R-:W-:-:S04]  /*0fa0*/  ISETP.NE.U32.AND P0, PT, RZ, UR4, PT ;  /* 0x00000004ff007c0c */ /* 0x000fc8000bf05070 */
[----:B------:R-:W-:-:S13]  /*0fb0*/  ISETP.NE.AND.EX P0, PT, RZ, UR5, PT, P0 ;  /* 0x00000005ff007c0c */ /* 0x000fda000bf05300 */
[----:B------:R-:W-:Y:S05]  /*0fc0*/  @!P0 BRA `(.L_x_13) ;  /* 0x00000000000c8947 */ /* 0x000fea0003800000 */
[----:B------:R-:W0:Y:S02]  /*0fd0*/  LDC.64 R4, c[0x0][0x588] ;  /* 0x00016200ff047b82 */ /* 0x000e240000000a00 */
[----:B0-----:R1:W5:Y:S01]  /*0fe0*/  LDG.E R155, desc[UR36][R4.64] ;  /* 0x00000024049b7981 */ /* 0x001362000c1e1900 */
[----:B------:R-:W-:Y:S05]  /*0ff0*/  BRA `(.L_x_12) ;  /* 0x0000000000087947 */ /* 0x000fea0003800000 */
.L_x_13:
[----:B------:R-:W-:Y:S02]  /*1000*/  ULDC UR4, c[0x0][0x580] ;  /* 0x0001600000047ab9 */ /* 0x000fe40000000800 */
[----:B------:R-:W-:-:S07]  /*1010*/  IMAD.U32 R155, RZ, RZ, UR4 ;  /* 0x00000004ff9b7e24 */ /* 0x000fce000f8e00ff */
.L_x_12:
[----:B------:R-:W-:Y:S02]  /*1020*/  ULDC.64 UR4, c[0x0][0x5a0] ;  /* 0x0001680000047ab9 */ /* 0x000fe40000000a00 */
[----:B------:R-:W-:-:S04]  /*1030*/  ISETP.NE.U32.AND P0, PT, RZ, UR4, PT ;  /* 0x00000004ff007c0c */ /* 0x000fc8000bf05070 */
[----:B------:R-:W-:-:S13]  /*1040*/  ISETP.NE.AND.EX P0, PT, RZ, UR5, PT, P0 ;  /* 0x00000005ff007c0c */ /* 0x000fda000bf05300 */
[----:B------:R-:W-:Y:S05]  /*1050*/  @!P0 BRA `(.L_x_14) ;  /* 0x00000000001c8947 */ /* 0x000fea0003800000 */
[----:B01----:R-:W0:Y:S02]  /*1060*/  LDC.64 R4, c[0x0][0x5a0] ;  /* 0x00016800ff047b82 */ /* 0x003e240000000a00 */
[----:B0-----:R-:W2:Y:S02]  /*1070*/  LDG.E.64 R4, desc[UR36][R4.64] ;  /* 0x0000002404047981 */ /* 0x001ea4000c1e1b00 */
[----:B--2---:R-:W-:-:S04]  /*1080*/  ISETP.NE.U32.AND P0, PT, R4, RZ, PT ;  /* 0x000000ff0400720c */ /* 0x004fc80003f05070 */
[----:B------:R-:W-:-:S13]  /*1090*/  ISETP.NE.AND.EX P0, PT, R5, RZ, PT, P0 ;  /* 0x000000ff0500720c */ /* 0x000fda0003f05300 */
[----:B------:R-:W-:Y:S05]  /*10a0*/  @!P0 BRA `(.L_x_14) ;  /* 0x0000000000088947 */ /* 0x000fea0003800000 */
[----:B------:R0:W5:Y:S01]  /*10b0*/  LD.E R156, desc[UR36][R4.64] ;  /* 0x00000024049c7980 */ /* 0x000162000c101900 */
[----:B------:R-:W-:Y:S05]  /*10c0*/  BRA `(.L_x_15) ;  /* 0x0000000000247947 */ /* 0x000fea0003800000 */
.L_x_14:
[----:B------:R-:W-:Y:S02]  /*10d0*/  ULDC.64 UR4, c[0x0][0x590] ;  /* 0x0001640000047ab9 */ /* 0x000fe40000000a00 */
[----:B------:R-:W-:-:S04]  /*10e0*/  ISETP.NE.U32.AND P0, PT, RZ, UR4, PT ;  /* 0x00000004ff007c0c */ /* 0x000fc8000bf05070 */
[----:B------:R-:W-:-:S13]  /*10f0*/  ISETP.NE.AND.EX P0, PT, RZ, UR5, PT, P0 ;  /* 0x00000005ff007c0c */ /* 0x000fda000bf05300 */
[----:B------:R-:W-:Y:S05]  /*1100*/  @!P0 BRA `(.L_x_16) ;  /* 0x00000000000c8947 */ /* 0x000fea0003800000 */
[----:B------:R-:W2:Y:S02]  /*1110*/  LDC.64 R156, c[0x0][0x590] ;  /* 0x00016400ff9c7b82 */ /* 0x000ea40000000a00 */
[----:B--2---:R2:W5:Y:S01]  /*1120*/  LDG.E R156, desc[UR36][R156.64] ;  /* 0x000000249c9c7981 */ /* 0x004562000c1e1900 */
[----:B------:R-:W-:Y:S05]  /*1130*/  BRA `(.L_x_15) ;  /* 0x0000000000087947 */ /* 0x000fea0003800000 */
.L_x_16:
[----:B------:R-:W-:Y:S02]  /*1140*/  ULDC UR4, c[0x0][0x584] ;  /* 0x0001610000047ab9 */ /* 0x000fe40000000800 */
[----:B------:R-:W-:-:S07]  /*1150*/  IMAD.U32 R156, RZ, RZ, UR4 ;  /* 0x00000004ff9c7e24 */ /* 0x000fce000f8e00ff */
.L_x_15:
[----:B------:R-:W-:-:S13]  /*1160*/  LOP3.LUT P0, RZ, R0, 0xff, RZ, 0xc0, !PT ;  /* 0x000000ff00ff7812 */ /* 0x000fda000780c0ff */
[----:B------:R-:W-:Y:S05]  /*1170*/  @!P0 EXIT ;  /* 0x000000000000894d */ /* 0x000fea0003800000 */
[----:B------:R-:W-:Y:S01]  /*1180*/  ULDC UR4, c[0x0][0x28c] ;  /* 0x0000a30000047ab9 */ /* 0x000fe20000000800 */
[----:B------:R-:W-:Y:S01]  /*1190*/  UMOV UR38, URZ ;  /* 0x0000003f00267c82 */ /* 0x000fe20008000000 */
[----:B------:R-:W-:Y:S01]  /*11a0*/  UIADD3 UR4, UR4, 0x7f, URZ ;  /* 0x0000007f04047890 */ /* 0x000fe2000fffe03f */
[----:B------:R-:W-:-:S03]  /*11b0*/  UMOV UR39, URZ ;  /* 0x0000003f00277c82 */ /* 0x000fc60008000000 */
[----:B------:R-:W-:-:S04]  /*11c0*/  USHF.R.S32.HI UR5, URZ, 0x1f, UR4 ;  /* 0x0000001f3f057899 */ /* 0x000fc80008011404 */
[----:B------:R-:W-:-:S04]  /*11d0*/  ULEA.HI UR5, UR5, UR4, URZ, 0x7 ;  /* 0x0000000405057291 */ /* 0x000fc8000f8f383f */
[----:B------:R-:W-:-:S12]  /*11e0*/  USHF.R.S32.HI UR40, URZ, 0x7, UR5 ;  /* 0x000000073f287899 */ /* 0x000fd80008011405 */
.L_x_294:
[----:B------:R-:W-:Y:S01]  /*11f0*/  LOP3.LUT R0, R18, 0x80, RZ, 0xc0, !PT ;  /* 0x0000008012007812 */ /* 0x000fe200078ec0ff */
[----:B------:R-:W3:Y:S01]  /*1200*/  S2UR UR7, SR_CgaCtaId ;  /* 0x00000000000779c3 */ /* 0x000ee20000008800 */
[----:B------:R-:W-:Y:S02]  /*1210*/  UMOV UR6, 0x400 ;  /* 0x0000040000067882 */ /* 0x000fe40000000000 */
[----:B------:R-:W-:-:S06]  /*1220*/  SHF.R.U32.HI R0, RZ, 0x7, R0 ;  /* 0x00000007ff007819 */ /* 0x000fcc0000011600 */
[----:B----4-:R-:W4:Y:S01]  /*1230*/  SHFL.IDX PT, R0, R0, RZ, 0x1f ;  /* 0x00001fff00007589 */ /* 0x010f2200000e0000 */
[----:B---3--:R-:W-:Y:S01]  /*1240*/  ULEA UR6, UR7, UR6, 0x18 ;  /* 0x0000000607067291 */ /* 0x008fe2000f8ec03f */
[----:B----4-:R-:W-:-:S13]  /*1250*/  R2UR UR4, R0 ;  /* 0x00000000000472ca */ /* 0x010fda00000e0000 */
[----:B------:R-:W-:-:S04]  /*1260*/  ULEA.HI UR5, UR4, UR4, URZ, 0x1 ;  /* 0x0000000404057291 */ /* 0x000fc8000f8f083f */
[----:B------:R-:W-:-:S04]  /*1270*/  ULOP3.LUT UR5, UR5, 0x7fffe, URZ, 0xc0, !UPT ;  /* 0x0007fffe05057892 */ /* 0x000fc8000f8ec03f */
[----:B------:R-:W-:-:S03]  /*1280*/  UIADD3 UR5, UR4, -UR5, URZ ;  /* 0x8000000504057290 */ /* 0x000fc6000fffe03f */
[----:B------:R-:W-:Y:S01]  /*1290*/  ULDC UR4, c[0x0][0x28c] ;  /* 0x0000a30000047ab9 */ /* 0x000fe20000000800 */
[----:B------:R-:W-:Y:S01]  /*12a0*/  ULEA UR5, UR5, UR6, 0xd ;  /* 0x0000000605057291 */ /* 0x000fe2000f8e683f */
[----:B------:R-:W-:-:S03]  /*12b0*/  ISETP.LT.AND P0, PT, RZ, UR4, PT ;  /* 0x00000004ff007c0c */ /* 0x000fc6000bf01270 */
[----:B------:R-:W-:-:S04]  /*12c0*/  UIADD3 UR5, UR5, 0x100, URZ ;  /* 0x0000010005057890 */ /* 0x000fc8000fffe03f */
[----:B------:R-:W-:-:S04]  /*12d0*/  USHF.R.U32.HI UR5, URZ, 0x4, UR5 ;  /* 0x000000043f057899 */ /* 0x000fc80008011605 */
[----:B------:R-:W-:-:S04]  /*12e0*/  ULOP3.LUT UR5, UR5, 0x3fff, URZ, 0xc0, !UPT ;  /* 0x00003fff05057892 */ /* 0x000fc8000f8ec03f */
[----:B------:R-:W-:Y:S01]  /*12f0*/  ULOP3.LUT UR41, UR5, 0x10000, URZ, 0xfc, !UPT ;  /* 0x0001000005297892 */ /* 0x000fe2000f8efc3f */
[----:B01----:R-:W-:Y:S11]  /*1300*/  @P0 BRA `(.L_x_17) ;  /* 0x0000000000400947 */ /* 0x003ff60003800000 */
[----:B------:R-:W-:Y:S01]  /*1310*/  MOV R0, 0x0 ;  /* 0x0000000000007802 */ /* 0x000fe20000000f00 */
[----:B------:R-:W-:Y:S01]  /*1320*/  ULDC.64 UR4, c[0x4][0x68] ;  /* 0x01001a0000047ab9 */ /* 0x000fe20000000a00 */
[----:B------:R-:W-:Y:S01]  /*1330*/  ULDC.64 UR6, c[0x4][0x8] ;  /* 0x0100020000067ab9 */ /* 0x000fe20000000a00 */
[----:B01----:R-:W-:Y:S01]  /*1340*/  IMAD.U32 R4, RZ, RZ, UR4 ;  /* 0x00000004ff047e24 */ /* 0x003fe2000f8e00ff */
[----:B------:R0:W1:Y:S01]  /*1350*/  LDC.64 R14, c[0x4][R0] ;  /* 0x01000000000e7b82 */ /* 0x0000620000000a00 */
[----:B------:R-:W-:Y:S01]  /*1360*/  IMAD.U32 R5, RZ, RZ, UR5 ;  /* 0x00000005ff057e24 */ /* 0x000fe2000f8e00ff */
[----:B------:R-:W-:Y:S01]  /*1370*/  ULDC.64 UR4, c[0x4][0x70] ;  /* 0x01001c0000047ab9 */ /* 0x000fe20000000a00 */
[----:B------:R-:W-:Y:S02]  /*1380*/  IMAD.U32 R10, RZ, RZ, UR6 ;  /* 0x00000006ff0a7e24 */ /* 0x000fe4000f8e00ff */
[----:B------:R-:W-:Y:S02]  /*1390*/  IMAD.U32 R6, RZ, RZ, UR4 ;  /* 0x00000004ff067e24 */ /* 0x000fe4000f8e00ff */
[----:B------:R-:W-:-:S02]  /*13a0*/  IMAD.U32 R7, RZ, RZ, UR5 ;  /* 0x00000005ff077e24 */ /* 0x000fc4000f8e00ff */
[----:B------:R-:W-:Y:S02]  /*13b0*/  IMAD.U32 R11, RZ, RZ, UR7 ;  /* 0x00000007ff0b7e24 */ /* 0x000fe4000f8e00ff */
[----:B------:R-:W-:Y:S02]  /*13c0*/  IMAD.MOV.U32 R8, RZ, RZ, 0x1e1 ;  /* 0x000001e1ff087424 */ /* 0x000fe400078e00ff */
[----:B------:R-:W-:Y:S02]  /*13d0*/  IMAD.MOV.U32 R12, RZ, RZ, 0x1 ;  /* 0x00000001ff0c7424 */ /* 0x000fe400078e00ff */
[----:B0-----:R-:W-:-:S07]  /*13e0*/  IMAD.MOV.U32 R13, RZ, RZ, RZ ;  /* 0x000000ffff0d7224 */ /* 0x001fce00078e00ff */
[----:B------:R-:W-:-:S07]  /*13f0*/  LEPC R20, `(.L_x_17) ;  /* 0x000000001014794e */ /* 0x000fce0000000000 */
[----:B-12--5:R-:W-:Y:S05]  /*1400*/  CALL.ABS.NOINC R14 ;  /* 0x000000000e007343 */ /* 0x026fea0003c00000 */
.L_x_17:
[----:B------:R-:W-:-:S04]  /*1410*/  LOP3.LUT R0, R19, 0x1, RZ, 0xfc, !PT ;  /* 0x0000000113007812 */ /* 0x000fc800078efcff */
[----:B------:R-:W-:-:S13]  /*1420*/  ISETP.NE.AND P0, PT, R0, 0x3, PT ;  /* 0x000000030000780c */ /* 0x000fda0003f05270 */
[----:B------:R-:W-:Y:S05]  /*1430*/  @!P0 BRA `(.L_x_18) ;  /* 0x0000000000048947 */ /* 0x000fea0003800000 */
[----:B------:R-:W-:Y:S01]  /*1440*/  BPT.TRAP 0x1 ;  /* 0x000000040000795c */ /* 0x000fe20000300000 */
.L_x_18:
[----:B------:R-:W3:Y:S01]  /*1450*/  S2UR UR5, SR_CgaCtaId ;  /* 0x00000000000579c3 */ /* 0x000ee20000008800 */
[----:B------:R-:W-:Y:S01]  /*1460*/  UMOV UR4, 0x400 ;  /* 0x0000040000047882 */ /* 0x000fe20000000000 */
[----:B------:R-:W-:Y:S02]  /*1470*/  IMAD.U32 R0, RZ, RZ, UR38 ;  /* 0x00000026ff007e24 */ /* 0x000fe4000f8e00ff */
[----:B------:R-:W-:-:S03]  /*1480*/  IMAD.U32 R3, RZ, RZ, UR39 ;  /* 0x00000027ff037e24 */ /* 0x000fc6000f8e00ff */
[----:B------:R-:W-:Y:S01]  /*1490*/  SHF.L.U32 R0, R0, 0x1f, RZ ;  /* 0x0000001f00007819 */ /* 0x000fe200000006ff */
[----:B---3--:R-:W-:-:S06]  /*14a0*/  ULEA UR4, UR5, UR4, 0x18 ;  /* 0x0000000405047291 */ /* 0x008fcc000f8ec03f */
[----:B------:R-:W-:-:S04]  /*14b0*/  IMAD.U32 R6, RZ, RZ, UR4 ;  /* 0x00000004ff067e24 */ /* 0x000fc8000f8e00ff */
[----:B------:R-:W-:-:S04]  /*14c0*/  IMAD R3, R3, 0x8, R6 ;  /* 0x0000000803037824 */ /* 0x000fc800078e0206 */
[----:B------:R3:W4:Y:S01]  /*14d0*/  SYNCS.PHASECHK.TRANS64.TRYWAIT P1, [R3+URZ], R0 ;  /* 0x00000000030075a7 */ /* 0x000722000802017f */
[----:B------:R-:W-:Y:S05]  /*14e0*/  @!P0 BRA `(.L_x_19) ;  /* 0x0000000000048947 */ /* 0x000fea0003800000 */
[----:B------:R-:W-:Y:S01]  /*14f0*/  BPT.TRAP 0x1 ;  /* 0x000000040000795c */ /* 0x000fe20000300000 */
.L_x_19:
[----:B----4-:R-:W-:Y:S05]  /*1500*/  @P1 BRA `(.L_x_20) ;  /* 0x0000000000081947 */ /* 0x010fea0003800000 */
[----:B------:R-:W4:Y:S02]  /*1510*/  SYNCS.PHASECHK.TRANS64.TRYWAIT P1, [R3+URZ], R0 ;  /* 0x00000000030075a7 */ /* 0x000f24000802017f */
[----:B----4-:R-:W-:Y:S05]  /*1520*/  @!P1 BRA `(.L_x_21) ;  /* 0x0000008c00ac9947 */ /* 0x010fea0003800000 */
.L_x_20:
[----:B------:R-:W-:-:S04]  /*1530*/  UISETP.LT.AND UP0, UPT, UR40, 0x1, UPT ;  /* 0x000000012800788c */ /* 0x000fc8000bf01270 */
[----:B------:R-:W-:-:S06]  /*1540*/  USEL UR4, UR40, 0x1, UP0 ;  /* 0x0000000128047887 */ /* 0x000fcc0008000000 */
[----:B---34-:R-:W-:Y:S01]  /*1550*/  IMAD.U32 R0, RZ, RZ, UR4 ;  /* 0x00000004ff007e24 */ /* 0x018fe2000f8e00ff */
[----:B------:R-:W-:Y:S05]  /*1560*/  WARPSYNC.ALL ;  /* 0x0000000000007948 */ /* 0x000fea0003800000 */
[----:B------:R-:W-:-:S04]  /*1570*/  IADD3 R0, -R0, UR40, RZ ;  /* 0x0000002800007c10 */ /* 0x000fc8000fffe1ff */
[----:B------:R-:W-:Y:S02]  /*1580*/  ISETP.GE.AND P1, PT, R0, 0x1, PT ;  /* 0x000000010000780c */ /* 0x000fe40003f26270 */
[----:B------:R-:W-:Y:S01]  /*1590*/  R2UR UR4, R6 ;  /* 0x00000000060472ca */ /* 0x000fe200000e0000 */
[----:B------:R-:W-:Y:S01]  /*15a0*/  ULEA UR5, UR39, UR41, 0xb ;  /* 0x0000002927057291 */ /* 0x000fe2000f8e583f */
[----:B------:R-:W-:Y:S01]  /*15b0*/  WARPGROUP.ARRIVE ;  /* 0x00000000000079c5 */ /* 0x000fe20000000000 */
[----:B------:R-:W-:Y:S01]  /*15c0*/  UMOV UR9, 0x40000040 ;  /* 0x4000004000097882 */ /* 0x000fe20000000000 */
[----:B------:R-:W-:-:S04]  /*15d0*/  UMOV UR11, 0x40000040 ;  /* 0x40000040000b7882 */ /* 0x000fc80000000000 */
[----:B------:R-:W-:-:S05]  /*15e0*/  UMOV UR8, UR5 ;  /* 0x0000000500087c82 */ /* 0x000fca0008000000 */
[----:B------:R-:W-:-:S04]  /*15f0*/  UIADD3 UR4, UR4, 0x20100, URZ ;  /* 0x0002010004047890 */ /* 0x000fc8000fffe03f */
[----:B------:R-:W-:-:S04]  /*1600*/  USHF.R.U32.HI UR4, URZ, 0x4, UR4 ;  /* 0x000000043f047899 */ /* 0x000fc80008011604 */
[----:B------:R-:W-:-:S04]  /*1610*/  ULOP3.LUT UR4, UR4, 0x3fff, URZ, 0xc0, !UPT ;  /* 0x00003fff04047892 */ /* 0x000fc8000f8ec03f */
[----:B------:R-:W-:-:S04]  /*1620*/  ULOP3.LUT UR4, UR4, 0x10000, URZ, 0xfc, !UPT ;  /* 0x0001000004047892 */ /* 0x000fc8000f8efc3f */
[----:B------:R-:W-:-:S07]  /*1630*/  ULEA UR6, UR39, UR4, 0xa ;  /* 0x0000000427067291 */ /* 0x000fce000f8e503f */
[----:B------:R-:W-:Y:S02]  /*1640*/  UMOV UR10, UR6 ;  /* 0x00000006000a7c82 */ /* 0x000fe40008000000 */
[----:B------:R-:W-:Y:S01]  /*1650*/  IGMMA.64x128x32.S8.S8 R88, gdesc[UR8], RZ, !UPT, gsb0 ;  /* 0x03600000085879f1 */ /* 0x000fe2000c0410ff */
[----:B------:R-:W-:Y:S01]  /*1660*/  UIADD3 UR8, UR5, 0x400, URZ ;  /* 0x0000040005087890 */ /* 0x000fe2000fffe03f */
[----:B------:R-:W-:Y:S01]  /*1670*/  UMOV UR9, 0x40000040 ;  /* 0x4000004000097882 */ /* 0x000fe20000000000 */
[----:B------:R-:W-:Y:S02]  /*1680*/  WARPGROUP.DEPBAR.LE gsb0, 0x0 ;  /* 0x00008000000079c5 */ /* 0x000fe40000010000 */
[----:B------:R-:W-:-:S06]  /*1690*/  WARPGROUP.ARRIVE ;  /* 0x00000000000079c5 */ /* 0x000fcc0000000000 */
[----:B------:R-:W-:Y:S01]  /*16a0*/  IGMMA.64x128x32.S8.S8 R24, gdesc[UR8], RZ, !UPT, gsb0 ;  /* 0x03600000081879f1 */ /* 0x000fe2000c0410ff */
[----:B------:R-:W-:Y:S02]  /*16b0*/  UIADD3 UR8, UR5, 0x2, URZ ;  /* 0x0000000205087890 */ /* 0x000fe4000fffe03f */
[----:B------:R-:W-:Y:S01]  /*16c0*/  UIADD3 UR10, UR6, 0x2, URZ ;  /* 0x00000002060a7890 */ /* 0x000fe2000fffe03f */
[----:B------:R-:W-:Y:S01]  /*16d0*/  UMOV UR9, 0x40000040 ;  /* 0x4000004000097882 */ /* 0x000fe20000000000 */
[----:B------:R-:W-:Y:S01]  /*16e0*/  UMOV UR11, 0x40000040 ;  /* 0x40000040000b7882 */ /* 0x000fe20000000000 */
[----:B------:R-:W-:Y:S02]  /*16f0*/  WARPGROUP.DEPBAR.LE gsb0, 0x0 ;  /* 0x00008000000079c5 */ /* 0x000fe40000010000 */
[----:B------:R-:W-:-:S06]  /*1700*/  WARPGROUP.ARRIVE ;  /* 0x00000000000079c5 */ /* 0x000fcc0000000000 */
[----:B------:R-:W-:Y:S01]  /*1710*/  IGMMA.64x128x32.S8.S8 R88, gdesc[UR8], R88, gsb0 ;  /* 0x03600000085879f1 */ /* 0x000fe20008041058 */
[----:B------:R-:W-:Y:S01]  /*1720*/  UIADD3 UR8, UR5, 0x402, URZ ;  /* 0x0000040205087890 */ /* 0x000fe2000fffe03f */
[----:B------:R-:W-:Y:S01]  /*1730*/  UMOV UR9, 0x40000040 ;  /* 0x4000004000097882 */ /* 0x000fe20000000000 */
[----:B------:R-:W-:Y:S02]  /*1740*/  WARPGROUP.DEPBAR.LE gsb0, 0x0 ;  /* 0x00008000000079c5 */ /* 0x000fe40000010000 */
[----:B------:R-:W-:-:S06]  /*1750*/  WARPGROUP.ARRIVE ;  /* 0x00000000000079c5 */ /* 0x000fcc0000000000 */
[----:B------:R-:W-:Y:S01]  /*1760*/  IGMMA.64x128x32.S8.S8 R24, gdesc[UR8], R24, gsb0 ;  /* 0x03600000081879f1 */ /* 0x000fe20008041018 */
        /* <DEDUP_REMOVED lines=23> */
[----:B------:R-:W-:Y:S03]  /*18e0*/  IGMMA.64x128x32.S8.S8 R24, gdesc[UR8], R24, gsb0 ;  /* 0x03600000081879f1 */ /* 0x000fe60008041018 */
[----:B------:R-:W-:Y:S02]  /*18f0*/  WARPGROUP.DEPBAR.LE gsb0, 0x0 ;  /* 0x00008000000079c5 */ /* 0x000fe40000010000 */
[----:B------:R-:W-:Y:S05]  /*1900*/  @!P1 BRA `(.L_x_22) ;  /* 0x0000000400749947 */ /* 0x000fea0003800000 */
[----:B------:R-:W-:Y:S02]  /*1910*/  UIADD3 UR5, UR39, 0x1, URZ ;  /* 0x0000000127057890 */ /* 0x000fe4000fffe03f */
[----:B------:R-:W-:Y:S02]  /*1920*/  IMAD.U32 R3, RZ, RZ, UR39 ;  /* 0x00000027ff037e24 */ /* 0x000fe4000f8e00ff */
[----:B------:R-:W-:-:S04]  /*1930*/  UISETP.NE.AND UP0, UPT, UR5, 0x4, UPT ;  /* 0x000000040500788c */ /* 0x000fc8000bf05270 */
[----:B------:R-:W-:Y:S02]  /*1940*/  USEL UR6, URZ, 0x1, UP0 ;  /* 0x000000013f067887 */ /* 0x000fe40008000000 */
[----:B------:R-:W-:Y:S02]  /*1950*/  USEL UR5, UR5, URZ, UP0 ;  /* 0x0000003f05057287 */ /* 0x000fe40008000000 */
[----:B------:R-:W-:-:S06]  /*1960*/  ULOP3.LUT UR6, UR38, UR6, URZ, 0x3c, !UPT ;  /* 0x0000000626067292 */ /* 0x000fcc000f8e3c3f */
[----:B------:R-:W-:-:S07]  /*1970*/  IMAD.U32 R7, RZ, RZ, UR6 ;  /* 0x00000006ff077e24 */ /* 0x000fce000f8e00ff */
.L_x_29:
[----:B------:R-:W-:Y:S05]  /*1980*/  @!P0 BRA `(.L_x_23) ;  /* 0x0000000000048947 */ /* 0x000fea0003800000 */
[----:B------:R-:W-:Y:S01]  /*1990*/  BPT.TRAP 0x1 ;  /* 0x000000040000795c */ /* 0x000fe20000300000 */
.L_x_23:
[----:B------:R-:W3:Y:S01]  /*19a0*/  S2UR UR7, SR_CgaCtaId ;  /* 0x00000000000779c3 */ /* 0x000ee20000008800 */
[----:B------:R-:W-:Y:S01]  /*19b0*/  UMOV UR6, 0x400 ;  /* 0x0000040000067882 */ /* 0x000fe20000000000 */
[----:B01----:R-:W-:Y:S01]  /*19c0*/  IMAD.U32 R5, RZ, RZ, UR5 ;  /* 0x00000005ff057e24 */ /* 0x003fe2000f8e00ff */
[----:B------:R-:W-:Y:S01]  /*19d0*/  SHF.L.U32 R4, R7, 0x1f, RZ ;  /* 0x0000001f07047819 */ /* 0x000fe200000006ff */
[----:B---3--:R-:W-:-:S06]  /*19e0*/  ULEA UR6, UR7, UR6, 0x18 ;  /* 0x0000000607067291 */ /* 0x008fcc000f8ec03f */
[----:B------:R-:W-:-:S04]  /*19f0*/  IMAD.U32 R6, RZ, RZ, UR6 ;  /* 0x00000006ff067e24 */ /* 0x000fc8000f8e00ff */
[----:B------:R-:W-:-:S04]  /*1a00*/  IMAD R5, R5, 0x8, R6 ;  /* 0x0000000805057824 */ /* 0x000fc800078e0206 */
[----:B------:R0:W1:Y:S01]  /*1a10*/  SYNCS.PHASECHK.TRANS64.TRYWAIT P1, [R5+URZ], R4 ;  /* 0x00000004050075a7 */ /* 0x000062000802017f */
[----:B------:R-:W-:Y:S05]  /*1a20*/  @!P0 BRA `(.L_x_24) ;  /* 0x0000000000048947 */ /* 0x000fea0003800000 */
[----:B------:R-:W-:Y:S01]  /*1a30*/  BPT.TRAP 0x1 ;  /* 0x000000040000795c */ /* 0x000fe20000300000 */
.L_x_24:
[----:B-1----:R-:W-:Y:S05]  /*1a40*/  @P1 BRA `(.L_x_25) ;  /* 0x0000000000081947 */ /* 0x002fea0003800000 */
[----:B------:R-:W1:Y:S02]  /*1a50*/  SYNCS.PHASECHK.TRANS64.TRYWAIT P1, [R5+URZ], R4 ;  /* 0x00000004050075a7 */ /* 0x000e64000802017f */
[----:B-1----:R-:W-:Y:S05]  /*1a60*/  @!P1 BRA `(.L_x_26) ;  /* 0x0000008800709947 */ /* 0x002fea0003800000 */
.L_x_25:
[----:B------:R-:W-:Y:S01]  /*1a70*/  ULEA UR6, UR5, UR41, 0xb ;  /* 0x0000002905067291 */ /* 0x000fe2000f8e583f */
[----:B------:R-:W-:Y:S01]  /*1a80*/  WARPGROUP.ARRIVE ;  /* 0x00000000000079c5 */ /* 0x000fe20000000000 */
[----:B------:R-:W-:Y:S01]  /*1a90*/  ULEA UR7, UR5, UR4, 0xa ;  /* 0x0000000405077291 */ /* 0x000fe2000f8e503f */
[----:B------:R-:W-:Y:S01]  /*1aa0*/  UMOV UR9, 0x40000040 ;  /* 0x4000004000097882 */ /* 0x000fe20000000000 */
[----:B------:R-:W-:-:S03]  /*1ab0*/  UMOV UR11, 0x40000040 ;  /* 0x40000040000b7882 */ /* 0x000fc60000000000 */
[----:B------:R-:W-:Y:S02]  /*1ac0*/  UMOV UR8, UR6 ;  /* 0x0000000600087c82 */ /* 0x000fe40008000000 */
[----:B------:R-:W-:Y:S02]  /*1ad0*/  UMOV UR10, UR7 ;  /* 0x00000007000a7c82 */ /* 0x000fe40008000000 */
        /* <DEDUP_REMOVED lines=44> */
[----:B------:R-:W-:Y:S01]  /*1da0*/  BPT.TRAP 0x1 ;  /* 0x000000040000795c */ /* 0x000fe20000300000 */
.L_x_27:
[----:B------:R-:W-:-:S13]  /*1db0*/  ISETP.NE.AND P1, PT, R23, RZ, PT ;  /* 0x000000ff1700720c */ /* 0x000fda0003f25270 */
[----:B01----:R-:W-:-:S04]  /*1dc0*/  @P1 IMAD R4, R3, 0x8, R6 ;  /* 0x0000000803041824 */ /* 0x003fc800078e0206 */
[----:B------:R-:W-:-:S05]  /*1dd0*/  @P1 VIADD R5, R4, 0x20 ;  /* 0x0000002004051836 */ /* 0x000fca0000000000 */
[----:B------:R-:W-:-:S04]  /*1de0*/  @P1 PRMT R5, R152, 0x654, R5 ;  /* 0x0000065498051816 */ /* 0x000fc80000000005 */
[----:B------:R0:W-:Y:S01]  /*1df0*/  @P1 SYNCS.ARRIVE.TRANS64.RED.A1T0 RZ, [R5+URZ], RZ ;  /* 0x000000ff05ff19a7 */ /* 0x0001e2000810043f */
[----:B------:R-:W-:-:S13]  /*1e00*/  ISETP.GT.U32.AND P1, PT, R19, 0x1, PT ;  /* 0x000000011300780c */ /* 0x000fda0003f24070 */
[----:B0-----:R-:W-:Y:S05]  /*1e10*/  @P1 BRA `(.L_x_28) ;  /* 0x0000000000041947 */ /* 0x001fea0003800000 */
[----:B------:R-:W-:Y:S01]  /*1e20*/  BPT.TRAP 0x1 ;  /* 0x000000040000795c */ /* 0x000fe20000300000 */
.L_x_28:
[----:B------:R-:W-:Y:S01]  /*1e30*/  UIADD3 UR5, UR5, 0x1, URZ ;  /* 0x0000000105057890 */ /* 0x000fe2000fffe03f */
[C---:B------:R-:W-:Y:S01]  /*1e40*/  ISETP.GT.AND P2, PT, R0.reuse, 0x1, PT ;  /* 0x000000010000780c */ /* 0x040fe20003f44270 */
[----:B------:R-:W-:Y:S02]  /*1e50*/  VIADD R3, R3, 0x1 ;  /* 0x0000000103037836 */ /* 0x000fe40000000000 */
[----:B------:R-:W-:Y:S01]  /*1e60*/  UISETP.NE.AND UP0, UPT, UR5, 0x4, UPT ;  /* 0x000000040500788c */ /* 0x000fe2000bf05270 */
[----:B------:R-:W-:Y:S02]  /*1e70*/  VIADD R0, R0, 0xffffffff ;  /* 0xffffffff00007836 */ /* 0x000fe40000000000 */
[C---:B------:R-:W-:Y:S01]  /*1e80*/  ISETP.NE.AND P1, PT, R3.reuse, 0x4, PT ;  /* 0x000000040300780c */ /* 0x040fe20003f25270 */
[----:B------:R-:W-:Y:S02]  /*1e90*/  USEL UR6, URZ, 0x1, UP0 ;  /* 0x000000013f067887 */ /* 0x000fe40008000000 */
[----:B------:R-:W-:Y:S01]  /*1ea0*/  USEL UR5, UR5, URZ, UP0 ;  /* 0x0000003f05057287 */ /* 0x000fe20008000000 */
[----:B------:R-:W-:-:S03]  /*1eb0*/  SEL R3, R3, RZ, P1 ;  /* 0x000000ff03037207 */ /* 0x000fc60000800000 */
[----:B------:R-:W-:Y:S01]  /*1ec0*/  LOP3.LUT R7, R7, UR6, RZ, 0x3c, !PT ;  /* 0x0000000607077c12 */ /* 0x000fe2000f8e3cff */
[----:B------:R-:W-:Y:S07]  /*1ed0*/  @P2 BRA `(.L_x_29) ;  /* 0xfffffff800a82947 */ /* 0x000fee000383ffff */
.L_x_22:
[----:B------:R-:W3:Y:S02]  /*1ee0*/  LDC R0, c[0x0][0x28c] ;  /* 0x0000a300ff007b82 */ /* 0x000ee40000000800 */
[----:B---3--:R-:W-:-:S13]  /*1ef0*/  ISETP.GE.AND P1, PT, R0, 0x1, PT ;  /* 0x000000010000780c */ /* 0x008fda0003f26270 */
[----:B------:R-:W-:Y:S05]  /*1f00*/  @!P1 BRA `(.L_x_30) ;  /* 0x0000000000409947 */ /* 0x000fea0003800000 */
[----:B------:R-:W-:Y:S05]  /*1f10*/  @!P0 BRA `(.L_x_31) ;  /* 0x0000000000048947 */ /* 0x000fea0003800000 */
[----:B------:R-:W-:Y:S01]  /*1f20*/  BPT.TRAP 0x1 ;  /* 0x000000040000795c */ /* 0x000fe20000300000 */
.L_x_31:
[----:B------:R-:W-:Y:S01]  /*1f30*/  ISETP.NE.AND P0, PT, R23, RZ, PT ;  /* 0x000000ff1700720c */ /* 0x000fe20003f05270 */
[----:B------:R-:W-:-:S12]  /*1f40*/  UISETP.LT.AND UP1, UPT, UR40, 0x1, UPT ;  /* 0x000000012800788c */ /* 0x000fd8000bf21270 */
[----:B------:R-:W-:-:S05]  /*1f50*/  VOTEU.ANY UP0, P0 ;  /* 0x00000000003f7886 */ /* 0x000fca0000000100 */
[----:B------:R-:W-:-:S04]  /*1f60*/  @UP0 USEL UR4, UR40, 0x1, UP1 ;  /* 0x0000000128040887 */ /* 0x000fc80008800000 */
[----:B------:R-:W-:-:S06]  /*1f70*/  @UP0 UIADD3 UR4, UR39, UR40, -UR4 ;  /* 0x0000002827040290 */ /* 0x000fcc000fffe804 */
[----:B------:R-:W-:-:S04]  /*1f80*/  IMAD.U32 R0, RZ, RZ, UR4 ;  /* 0x00000004ff007e24 */ /* 0x000fc8000f8e00ff */
[----:B------:R-:W-:-:S05]  /*1f90*/  @P0 IMAD.SHL.U32 R0, R0, 0x8, RZ ;  /* 0x0000000800000824 */ /* 0x000fca00078e00ff */
[----:B------:R-:W-:-:S04]  /*1fa0*/  @P0 LOP3.LUT R0, R0, 0x18, RZ, 0xc0, !PT ;  /* 0x0000001800000812 */ /* 0x000fc800078ec0ff */
[----:B------:R-:W-:-:S04]  /*1fb0*/  @P0 IADD3 R3, R6, 0x20, R0 ;  /* 0x0000002006030810 */ /* 0x000fc80007ffe000 */
[----:B------:R-:W-:-:S04]  /*1fc0*/  @P0 PRMT R3, R152, 0x654, R3 ;  /* 0x0000065498030816 */ /* 0x000fc80000000003 */
[----:B------:R3:W-:Y:S01]  /*1fd0*/  @P0 SYNCS.ARRIVE.TRANS64.RED.A1T0 RZ, [R3+URZ], RZ ;  /* 0x000000ff03ff09a7 */ /* 0x0007e2000810043f */
[----:B------:R-:W-:-:S13]  /*1fe0*/  ISETP.GT.U32.AND P0, PT, R19, 0x1, PT ;  /* 0x000000011300780c */ /* 0x000fda0003f04070 */
[----:B---3--:R-:W-:Y:S05]  /*1ff0*/  @P0 BRA `(.L_x_30) ;  /* 0x0000000000040947 */ /* 0x008fea0003800000 */
[----:B------:R-:W-:Y:S01]  /*2000*/  BPT.TRAP 0x1 ;  /* 0x000000040000795c */ /* 0x000fe20000300000 */
.L_x_30:
[----:B------:R-:W3:Y:S01]  /*2010*/  LDC R6, c[0x0][0x288] ;  /* 0x0000a200ff067b82 */ /* 0x000ee20000000800 */
[--C-:B------:R-:W-:Y:S01]  /*2020*/  SHF.R.U32.HI R0, RZ, 0x2, R18.reuse ;  /* 0x00000002ff007819 */ /* 0x100fe20000011612 */
[----:B------:R-:W-:Y:S01]  /*2030*/  UIADD3 UR39, UR40, UR39, URZ ;  /* 0x0000002728277290 */ /* 0x000fe2000fffe03f */
[----:B01----:R-:W-:Y:S01]  /*2040*/  SHF.R.U32.HI R5, RZ, 0x7, R18 ;  /* 0x00000007ff057819 */ /* 0x003fe20000011612 */
[----:B------:R-:W-:Y:S01]  /*2050*/  IMAD.SHL.U32 R9, R153, 0x80, RZ ;  /* 0x0000008099097824 */ /* 0x000fe200078e00ff */
[----:B------:R-:W-:Y:S01]  /*2060*/  LOP3.LUT R3, R0, 0x7, RZ, 0xc0, !PT ;  /* 0x0000000700037812 */ /* 0x000fe200078ec0ff */
[----:B------:R-:W-:Y:S01]  /*2070*/  USHF.R.U32.HI UR4, URZ, 0x2, UR39 ;  /* 0x000000023f047899 */ /* 0x000fe20008011627 */
[----:B------:R-:W-:Y:S01]  /*2080*/  LOP3.LUT R4, R18, 0x60, RZ, 0xc0, !PT ;  /* 0x0000006012047812 */ /* 0x000fe200078ec0ff */
[----:B------:R-:W-:Y:S01]  /*2090*/  IMAD.SHL.U32 R11, R154, 0x100, RZ ;  /* 0x000001009a0b7824 */ /* 0x000fe200078e00ff */
[----:B------:R-:W-:Y:S01]  /*20a0*/  LOP3.LUT R0, R5, 0x1, RZ, 0xc0, !PT ;  /* 0x0000000105007812 */ /* 0x000fe200078ec0ff */
[----:B------:R-:W-:Y:S01]  /*20b0*/  ULOP3.LUT UR4, UR4, 0x1, URZ, 0xc0, !UPT ;  /* 0x0000000104047892 */ /* 0x000fe2000f8ec03f */
[----:B------:R-:W-:Y:S01]  /*20c0*/  SHF.R.U32.HI R8, RZ, 0x1, R4 ;  /* 0x00000001ff087819 */ /* 0x000fe20000011604 */
[----:B------:R-:W-:Y:S01]  /*20d0*/  IMAD.SHL.U32 R14, R18, 0x2, RZ ;  /* 0x00000002120e7824 */ /* 0x000fe200078e00ff */
[----:B------:R-:W-:Y:S01]  /*20e0*/  ULDC UR8, c[0x0][0x284] ;  /* 0x0000a10000087ab9 */ /* 0x000fe20000000800 */
[----:B------:R-:W-:Y:S01]  /*20f0*/  IMAD.SHL.U32 R4, R0, 0x40, RZ ;  /* 0x0000004000047824 */ /* 0x000fe200078e00ff */
[----:B------:R-:W-:Y:S01]  /*2100*/  UISETP.GT.U32.AND UP1, UPT, UR39, 0x3, UPT ;  /* 0x000000032700788c */ /* 0x000fe2000bf24070 */
[--C-:B------:R-:W-:Y:S01]  /*2110*/  IADD3 R5, RZ, -R8, -R3.reuse ;  /* 0x80000008ff057210 */ /* 0x100fe20007ffe803 */
[----:B------:R-:W-:Y:S01]  /*2120*/  UISETP.NE.U32.AND UP0, UPT, UR4, 0x1, UPT ;  /* 0x000000010400788c */ /* 0x000fe2000bf05070 */
[----:B------:R-:W-:Y:S01]  /*2130*/  SHF.R.S32.HI R162, RZ, 0x1f, R22 ;  /* 0x0000001fffa27819 */ /* 0x000fe20000011416 */
[----:B------:R-:W-:Y:S01]  /*2140*/  ULDC.64 UR6, c[0x0][0x5d0] ;  /* 0x0001740000067ab9 */ /* 0x000fe20000000a00 */
[----:B------:R-:W-:Y:S01]  /*2150*/  LOP3.LUT R3, R4, 0x40, R3, 0xe2, !PT ;  /* 0x0000004004037812 */ /* 0x000fe200078ee203 */
[----:B------:R-:W-:Y:S01]  /*2160*/  UISETP.LT.U32.AND UP1, UPT, UR40, 0x4, UP1 ;  /* 0x000000042800788c */ /* 0x000fe20008f21070 */
[C---:B------:R-:W-:Y:S01]  /*2170*/  LOP3.LUT R14, R9.reuse, 0x6, R14, 0xf8, !PT ;  /* 0x00000006090e7812 */ /* 0x040fe200078ef80e */
[----:B------:R-:W-:Y:S01]  /*2180*/  UISETP.GT.U32.AND UP0, UPT, UR40, 0x3, !UP0 ;  /* 0x000000032800788c */ /* 0x000fe2000c704070 */
[----:B---3--:R-:W-:Y:S01]  /*2190*/  ISETP.GE.AND P0, PT, R9, R6, PT ;  /* 0x000000060900720c */ /* 0x008fe20003f06270 */
[----:B------:R-:W-:Y:S01]  /*21a0*/  IMAD R7, R162, UR6, RZ ;  /* 0x00000006a2077c24 */ /* 0x000fe2000f8e02ff */
[----:B------:R-:W-:Y:S01]  /*21b0*/  LOP3.LUT R4, R18, 0x3, RZ, 0xc0, !PT ;  /* 0x0000000312047812 */ /* 0x000fe200078ec0ff */
[----:B------:R-:W-:Y:S01]  /*21c0*/  IMAD R0, R0, -0x40, R5 ;  /* 0xffffffc000007824 */ /* 0x000fe200078e0205 */
[C---:B------:R-:W-:Y:S01]  /*21d0*/  ISETP.GE.OR P0, PT, R11.reuse, UR8, P0 ;  /* 0x000000080b007c0c */ /* 0x040fe20008706670 */
[----:B------:R-:W-:Y:S01]  /*21e0*/  USEL UR5, URZ, 0x1, !UP1 ;  /* 0x000000013f057887 */ /* 0x000fe2000c800000 */
[----:B------:R-:W-:Y:S01]  /*21f0*/  SHF.R.S32.HI R15, RZ, 0x1f, R14 ;  /* 0x0000001fff0f7819 */ /* 0x000fe2000001140e */
[----:B------:R-:W-:Y:S01]  /*2200*/  IMAD R10, R4, -0x2, R6 ;  /* 0xfffffffe040a7824 */ /* 0x000fe200078e0206 */
[----:B------:R-:W-:Y:S01]  /*2210*/  USEL UR4, URZ, 0x1, !UP0 ;  /* 0x000000013f047887 */ /* 0x000fe2000c000000 */
[----:B------:R-:W-:Y:S01]  /*2220*/  IMAD.WIDE R4, R154, 0x100, RZ ;  /* 0x000001009a047825 */ /* 0x000fe200078e02ff */
[----:B------:R-:W-:Y:S01]  /*2230*/  ULOP3.LUT UR39, UR39, 0x3, URZ, 0xc0, !UPT ;  /* 0x0000000327277892 */ /* 0x000fe2000f8ec03f */
[----:B------:R-:W-:Y:S01]  /*2240*/  IADD3 R0, -R11, UR8, R0 ;  /* 0x000000080b007c10 */ /* 0x000fe2000fffe100 */
[----:B------:R-:W-:Y:S01]  /*2250*/  ULOP3.LUT UR38, UR4, UR38, UR5, 0x96, !UPT ;  /* 0x0000002604267292 */ /* 0x000fe2000f8e9605 */
[----:B------:R-:W-:Y:S01]  /*2260*/  IMAD R13, R22, UR7, R7 ;  /* 0x00000007160d7c24 */ /* 0x000fe2000f8e0207 */
[----:B------:R-:W-:Y:S01]  /*2270*/  LOP3.LUT R153, R4, R3, R8, 0xfe, !PT ;  /* 0x0000000304997212 */ /* 0x000fe200078efe08 */
[----:B------:R-:W-:-:S04]  /*2280*/  IMAD.WIDE.U32 R6, R22, UR6, R14 ;  /* 0x0000000616067c25 */ /* 0x000fc8000f8e000e */
[----:B------:R-:W-:Y:S02]  /*2290*/  IMAD.IADD R7, R7, 0x1, R13 ;  /* 0x0000000107077824 */ /* 0x000fe400078e020d */
[----:B------:R-:W-:Y:S02]  /*22a0*/  IMAD.IADD R3, R10, 0x1, -R9 ;  /* 0x000000010a037824 */ /* 0x000fe400078e0a09 */
[----:B------:R-:W-:Y:S01]  /*22b0*/  IMAD.MOV.U32 R154, RZ, RZ, -0x1 ;  /* 0xffffffffff9a7424 */ /* 0x000fe200078e00ff */
[----:B------:R-:W-:Y:S06]  /*22c0*/  @P0 BRA `(.L_x_32) ;  /* 0x0000006000f40947 */ /* 0x000fec0003800000 */
[----:B------:R-:W0:Y:S01]  /*22d0*/  LDC.64 R20, c[0x0][0x5c8] ;  /* 0x00017200ff147b82 */ /* 0x000e220000000a00 */
[----:B------:R-:W-:Y:S01]  /*22e0*/  ULDC.64 UR4, c[0x0][0x5c0] ;  /* 0x0001700000047ab9 */ /* 0x000fe20000000a00 */
[----:B------:R-:W-:Y:S01]  /*22f0*/  BSSY B0, `(.L_x_32) ;  /* 0x000063a000007945 */ /* 0x000fe20003800000 */
[-C--:B0-----:R-:W-:Y:S01]  /*2300*/  IMAD R8, R5, R20.reuse, RZ ;  /* 0x0000001405087224 */ /* 0x081fe200078e02ff */
[----:B------:R-:W-:Y:S01]  /*2310*/  SHF.L.U64.HI R13, R20, 0x3, R21 ;  /* 0x00000003140d7819 */ /* 0x000fe20000010215 */
[----:B------:R-:W-:-:S04]  /*2320*/  IMAD.WIDE.U32 R6, R153, R20, R6 ;  /* 0x0000001499067225 */ /* 0x000fc800078e0006 */
[----:B------:R-:W-:Y:S01]  /*2330*/  IMAD R9, R153, R21, R8 ;  /* 0x0000001599097224 */ /* 0x000fe200078e0208 */
[----:B------:R-:W-:Y:S01]  /*2340*/  IADD3 R160, P0, R6, UR4, RZ ;  /* 0x0000000406a07c10 */ /* 0x000fe2000ff1e0ff */
[C---:B------:R-:W-:Y:S02]  /*2350*/  IMAD.SHL.U32 R11, R20.reuse, 0x8, RZ ;  /* 0x00000008140b7824 */ /* 0x040fe400078e00ff */
[----:B------:R-:W-:Y:S01]  /*2360*/  IMAD.IADD R9, R7, 0x1, R9 ;  /* 0x0000000107097824 */ /* 0x000fe200078e0209 */
[-C--:B------:R-:W-:Y:S02]  /*2370*/  LEA R6, P2, R20, R160.reuse, 0x7 ;  /* 0x000000a014067211 */ /* 0x080fe400078438ff */
[----:B------:R-:W-:Y:S02]  /*2380*/  IADD3 R8, P1, R11, R160, RZ ;  /* 0x000000a00b087210 */ /* 0x000fe40007f3e0ff */
[----:B------:R-:W-:Y:S02]  /*2390*/  IADD3.X R161, R9, UR5, RZ, P0, !PT ;  /* 0x0000000509a17c10 */ /* 0x000fe400087fe4ff */
[----:B-----5:R-:W-:-:S02]  /*23a0*/  ISETP.NE.AND P0, PT, R156, RZ, PT ;  /* 0x000000ff9c00720c */ /* 0x020fc40003f05270 */
[----:B------:R-:W-:Y:S01]  /*23b0*/  LEA.HI.X R7, R20, R161, R21, 0x7, P2 ;  /* 0x000000a114077211 */ /* 0x000fe200010f3c15 */
[----:B------:R-:W-:Y:S01]  /*23c0*/  IMAD.X R9, R13, 0x1, R161, P1 ;  /* 0x000000010d097824 */ /* 0x000fe200008e06a1 */
[----:B------:R-:W-:-:S05]  /*23d0*/  IADD3 R10, P2, R11, R6, RZ ;  /* 0x000000060b0a7210 */ /* 0x000fca0007f5e0ff */
[----:B------:R-:W-:-:S04]  /*23e0*/  IMAD.X R11, R13, 0x1, R7, P2 ;  /* 0x000000010d0b7824 */ /* 0x000fc800010e0607 */
[----:B------:R-:W-:Y:S05]  /*23f0*/  @!P0 BRA `(.L_x_33) ;  /* 0x0000004800948947 */ /* 0x000fea0003800000 */
[----:B------:R-:W0:Y:S01]  /*2400*/  LDC.64 R158, c[0x0][0x5b0] ;  /* 0x00016c00ff9e7b82 */ /* 0x000e220000000a00 */
[----:B------:R-:W-:Y:S01]  /*2410*/  ULDC.64 UR4, c[0x0][0x5b8] ;  /* 0x00016e0000047ab9 */ /* 0x000fe20000000a00 */
[----:B------:R-:W-:Y:S01]  /*2420*/  ISETP.GE.AND P0, PT, R0, 0x1, PT ;  /* 0x000000010000780c */ /* 0x000fe20003f06270 */
[----:B------:R-:W-:Y:S01]  /*2430*/  IMAD R21, R162, UR4, RZ ;  /* 0x00000004a2157c24 */ /* 0x000fe2000f8e02ff */
[----:B------:R-:W-:Y:S01]  /*2440*/  BSSY B1, `(.L_x_34) ;  /* 0x0000010000017945 */ /* 0x000fe20003800000 */
[C---:B------:R-:W-:Y:S01]  /*2450*/  IMAD.WIDE.U32 R14, R22.reuse, UR4, R14 ;  /* 0x00000004160e7c25 */ /* 0x040fe2000f8e000e */
[----:B------:R-:W-:Y:S02]  /*2460*/  ISETP.LT.OR P3, PT, R3, 0x1, !P0 ;  /* 0x000000010300780c */ /* 0x000fe40004761670 */
[----:B------:R-:W1:Y:S01]  /*2470*/  LDC.64 R12, c[0x0][0x5a8] ;  /* 0x00016a00ff0c7b82 */ /* 0x000e620000000a00 */
[----:B------:R-:W-:Y:S02]  /*2480*/  IMAD R21, R22, UR5, R21 ;  /* 0x0000000516157c24 */ /* 0x000fe4000f8e0215 */
[----:B------:R-:W-:-:S02]  /*2490*/  IMAD.MOV.U32 R20, RZ, RZ, R14 ;  /* 0x000000ffff147224 */ /* 0x000fc400078e000e */
[----:B------:R-:W-:Y:S02]  /*24a0*/  IMAD.IADD R21, R15, 0x1, R21 ;  /* 0x000000010f157824 */ /* 0x000fe400078e0215 */
[-C--:B0-----:R-:W-:Y:S01]  /*24b0*/  IMAD R22, R5, R158.reuse, RZ ;  /* 0x0000009e05167224 */ /* 0x081fe200078e02ff */
[----:B------:R-:W-:Y:S01]  /*24c0*/  SHF.L.U64.HI R165, R158, 0x3, R159 ;  /* 0x000000039ea57819 */ /* 0x000fe2000001029f */
[----:B------:R-:W-:-:S04]  /*24d0*/  IMAD.WIDE.U32 R162, R153, R158, R20 ;  /* 0x0000009e99a27225 */ /* 0x000fc800078e0014 */
[----:B------:R-:W-:Y:S01]  /*24e0*/  IMAD R171, R153, R159, R22 ;  /* 0x0000009f99ab7224 */ /* 0x000fe200078e0216 */
[----:B-1----:R-:W-:Y:S01]  /*24f0*/  IADD3 R162, P1, R162, R12, RZ ;  /* 0x0000000ca2a27210 */ /* 0x002fe20007f3e0ff */
[----:B------:R-:W-:-:S03]  /*2500*/  IMAD.SHL.U32 R164, R158, 0x8, RZ ;  /* 0x000000089ea47824 */ /* 0x000fc600078e00ff */
[----:B------:R-:W-:Y:S01]  /*2510*/  IADD3.X R163, R13, R163, R171, P1, !PT ;  /* 0x000000a30da37210 */ /* 0x000fe20000ffe4ab */
[----:B------:R-:W-:Y:S08]  /*2520*/  @P3 BRA `(.L_x_35) ;  /* 0x0000000000043947 */ /* 0x000ff00003800000 */
[----:B--2---:R0:W5:Y:S02]  /*2530*/  LDG.E.U8 R157, desc[UR36][R162.64] ;  /* 0x00000024a29d7981 */ /* 0x004164000c1e1100 */
.L_x_35:
[----:B------:R-:W-:Y:S05]  /*2540*/  BSYNC B1 ;  /* 0x0000000000017941 */ /* 0x000fea0003800000 */
.L_x_34:
[----:B-----5:R-:W-:Y:S01]  /*2550*/  LOP3.LUT R22, R157, 0xffff, RZ, 0xc0, !PT ;  /* 0x0000ffff9d167812 */ /* 0x020fe200078ec0ff */
[----:B------:R-:W-:Y:S01]  /*2560*/  IMAD.WIDE.U32 R166, R153, R158, R164 ;  /* 0x0000009e99a67225 */ /* 0x000fe200078e00a4 */
[----:B------:R-:W-:Y:S01]  /*2570*/  ISETP.LT.OR P4, PT, R3, 0x2, !P0 ;  /* 0x000000020300780c */ /* 0x000fe20004781670 */
[----:B------:R-:W-:Y:S01]  /*2580*/  BSSY B1, `(.L_x_36) ;  /* 0x000000e000017945 */ /* 0x000fe20003800000 */
[----:B------:R-:W-:Y:S01]  /*2590*/  PRMT R169, R22, 0x8880, RZ ;  /* 0x0000888016a97816 */ /* 0x000fe200000000ff */
[----:B------:R-:W-:Y:S01]  /*25a0*/  IMAD.IADD R167, R171, 0x1, R167 ;  /* 0x00000001aba77824 */ /* 0x000fe200078e02a7 */
[----:B------:R-:W-:Y:S02]  /*25b0*/  IADD3 R166, P2, P5, R14, R12, R166 ;  /* 0x0000000c0ea67210 */ /* 0x000fe40007d5e0a6 */
[----:B------:R-:W-:Y:S01]  /*25c0*/  ISETP.GE.AND P1, PT, R0, 0x9, PT ;  /* 0x000000090000780c */ /* 0x000fe20003f26270 */
[----:B------:R-:W-:Y:S01]  /*25d0*/  IMAD R22, R169, R156, RZ ;  /* 0x0000009ca9167224 */ /* 0x000fe200078e02ff */
[----:B------:R-:W-:-:S02]  /*25e0*/  IADD3.X R167, R21, R13, R167, P2, P5 ;  /* 0x0000000d15a77210 */ /* 0x000fc400017ea4a7 */
[----:B------:R-:W-:Y:S01]  /*25f0*/  ISETP.LT.OR P2, PT, R3, 0x1, !P1 ;  /* 0x000000010300780c */ /* 0x000fe20004f41670 */
[----:B------:R-:W-:-:S05]  /*2600*/  @!P3 IMAD R169, R88, R155, R22 ;  /* 0x0000009b58a9b224 */ /* 0x000fca00078e0216 */
[----:B------:R1:W-:Y:S01]  /*2610*/  @!P3 STG.E.U8 desc[UR36][R160.64], R169 ;  /* 0x000000a9a000b986 */ /* 0x0003e2000c101124 */
[----:B------:R-:W-:Y:S06]  /*2620*/  @P4 BRA `(.L_x_37) ;  /* 0x00000000000c4947 */ /* 0x000fec0003800000 */
[----:B--2---:R-:W1:Y:S02]  /*2630*/  LDG.E.U8 R157, desc[UR36][R162.64+0x1] ;  /* 0x00000124a29d7981 */ /* 0x004e64000c1e1100 */
[----:B-1----:R-:W-:-:S05]  /*2640*/  PRMT R169, R157, 0x8880, RZ ;  /* 0x000088809da97816 */ /* 0x002fca00000000ff */
[----:B------:R-:W-:-:S07]  /*2650*/  IMAD R22, R169, R156, RZ ;  /* 0x0000009ca9167224 */ /* 0x000fce00078e02ff */
.L_x_37:
[----:B------:R-:W-:Y:S05]  /*2660*/  BSYNC B1 ;  /* 0x0000000000017941 */ /* 0x000fea0003800000 */
.L_x_36:
[----:B------:R-:W-:Y:S01]  /*2670*/  @!P4 IMAD R89, R89, R155, R22 ;  /* 0x0000009b5959c224 */ /* 0x000fe200078e0216 */
[----:B------:R-:W-:Y:S04]  /*2680*/  BSSY B1, `(.L_x_38) ;  /* 0x0000006000017945 */ /* 0x000fe80003800000 */
[----:B------:R3:W-:Y:S01]  /*2690*/  @!P4 STG.E.U8 desc[UR36][R160.64+0x1], R89 ;  /* 0x00000159a000c986 */ /* 0x0007e2000c101124 */
[----:B------:R-:W-:Y:S05]  /*26a0*/  @P2 BRA `(.L_x_39) ;  /* 0x00000000000c2947 */ /* 0x000fea0003800000 */
[----:B--2---:R-:W3:Y:S02]  /*26b0*/  LDG.E.U8 R157, desc[UR36][R166.64] ;  /* 0x00000024a69d7981 */ /* 0x004ee4000c1e1100 */
[----:B---3--:R-:W-:-:S05]  /*26c0*/  PRMT R89, R157, 0x8880, RZ ;  /* 0x000088809d597816 */ /* 0x008fca00000000ff */
[----:B------:R-:W-:-:S07]  /*26d0*/  IMAD R22, R89, R156, RZ ;  /* 0x0000009c59167224 */ /* 0x000fce00078e02ff */
.L_x_39:
[----:B------:R-:W-:Y:S05]  /*26e0*/  BSYNC B1 ;  /* 0x0000000000017941 */ /* 0x000fea0003800000 */
.L_x_38:
[C---:B------:R-:W-:Y:S01]  /*26f0*/  ISETP.LT.OR P4, PT, R3.reuse, 0x2, !P1 ;  /* 0x000000020300780c */ /* 0x040fe20004f81670 */
[----:B---3--:R-:W-:Y:S01]  /*2700*/  @!P2 IMAD R89, R90, R155, R22 ;  /* 0x0000009b5a59a224 */ /* 0x008fe200078e0216 */
[----:B------:R-:W-:Y:S01]  /*2710*/  BSSY B1, `(.L_x_40) ;  /* 0x0000009000017945 */ /* 0x000fe20003800000 */
[C---:B------:R-:W-:Y:S02]  /*2720*/  ISETP.LT.OR P3, PT, R3.reuse, 0x9, !P0 ;  /* 0x000000090300780c */ /* 0x040fe40004761670 */
[C---:B------:R-:W-:Y:S01]  /*2730*/  ISETP.LT.OR P5, PT, R3.reuse, 0xa, !P0 ;  /* 0x0000000a0300780c */ /* 0x040fe200047a1670 */
[----:B------:R3:W-:Y:S01]  /*2740*/  @!P2 STG.E.U8 desc[UR36][R8.64], R89 ;  /* 0x000000590800a986 */ /* 0x0007e2000c101124 */
[----:B------:R-:W-:-:S06]  /*2750*/  ISETP.LT.OR P2, PT, R3, 0x9, !P1 ;  /* 0x000000090300780c */ /* 0x000fcc0004f41670 */
[----:B------:R-:W-:Y:S07]  /*2760*/  @P4 BRA `(.L_x_41) ;  /* 0x00000000000c4947 */ /* 0x000fee0003800000 */
[----:B--2---:R-:W3:Y:S02]  /*2770*/  LDG.E.U8 R157, desc[UR36][R166.64+0x1] ;  /* 0x00000124a69d7981 */ /* 0x004ee4000c1e1100 */
[----:B---3--:R-:W-:-:S05]  /*2780*/  PRMT R89, R157, 0x8880, RZ ;  /* 0x000088809d597816 */ /* 0x008fca00000000ff */
[----:B------:R-:W-:-:S07]  /*2790*/  IMAD R22, R89, R156, RZ ;  /* 0x0000009c59167224 */ /* 0x000fce00078e02ff */
.L_x_41:
[----:B------:R-:W-:Y:S05]  /*27a0*/  BSYNC B1 ;  /* 0x0000000000017941 */ /* 0x000fea0003800000 */
.L_x_40:
[----:B------:R-:W-:Y:S01]  /*27b0*/  @!P4 IMAD R91, R91, R155, R22 ;  /* 0x0000009b5b5bc224 */ /* 0x000fe200078e0216 */
[----:B------:R-:W-:Y:S04]  /*27c0*/  BSSY B1, `(.L_x_42) ;  /* 0x0000006000017945 */ /* 0x000fe80003800000 */
[----:B------:R4:W-:Y:S01]  /*27d0*/  @!P4 STG.E.U8 desc[UR36][R8.64+0x1], R91 ;  /* 0x0000015b0800c986 */ /* 0x0009e2000c101124 */
[----:B------:R-:W-:Y:S05]  /*27e0*/  @P3 BRA `(.L_x_43) ;  /* 0x00000000000c3947 */ /* 0x000fea0003800000 */
[----:B--2---:R-:W3:Y:S02]  /*27f0*/  LDG.E.U8 R157, desc[UR36][R162.64+0x8] ;  /* 0x00000824a29d7981 */ /* 0x004ee4000c1e1100 */
[----:B---3--:R-:W-:-:S05]  /*2800*/  PRMT R89, R157, 0x8880, RZ ;  /* 0x000088809d597816 */ /* 0x008fca00000000ff */
[----:B------:R-:W-:-:S07]  /*2810*/  IMAD R22, R89, R156, RZ ;  /* 0x0000009c59167224 */ /* 0x000fce00078e02ff */
.L_x_43:
[----:B------:R-:W-:Y:S05]  /*2820*/  BSYNC B1 ;  /* 0x0000000000017941 */ /* 0x000fea0003800000 */
.L_x_42:
[----:B---3--:R-:W-:Y:S01]  /*2830*/  @!P3 IMAD R89, R92, R155, R22 ;  /* 0x0000009b5c59b224 */ /* 0x008fe200078e0216 */
[----:B------:R-:W-:Y:S04]  /*2840*/  BSSY B1, `(.L_x_44) ;  /* 0x0000006000017945 */ /* 0x000fe80003800000 */
[----:B------:R3:W-:Y:S01]  /*2850*/  @!P3 STG.E.U8 desc[UR36][R160.64+0x8], R89 ;  /* 0x00000859a000b986 */ /* 0x0007e2000c101124 */
[----:B------:R-:W-:Y:S05]  /*2860*/  @P5 BRA `(.L_x_45) ;  /* 0x00000000000c5947 */ /* 0x000fea0003800000 */
[----:B--2---:R-:W3:Y:S02]  /*2870*/  LDG.E.U8 R157, desc[UR36][R162.64+0x9] ;  /* 0x00000924a29d7981 */ /* 0x004ee4000c1e1100 */
[----:B---3--:R-:W-:-:S05]  /*2880*/  PRMT R89, R157, 0x8880, RZ ;  /* 0x000088809d597816 */ /* 0x008fca00000000ff */
[----:B------:R-:W-:-:S07]  /*2890*/  IMAD R22, R89, R156, RZ ;  /* 0x0000009c59167224 */ /* 0x000fce00078e02ff */
.L_x_45:
[----:B------:R-:W-:Y:S05]  /*28a0*/  BSYNC B1 ;  /* 0x0000000000017941 */ /* 0x000fea0003800000 */
.L_x_44:
[----:B------:R-:W-:Y:S01]  /*28b0*/  @!P5 IMAD R93, R93, R155, R22 ;  /* 0x0000009b5d5dd224 */ /* 0x000fe200078e0216 */
[----:B------:R-:W-:Y:S04]  /*28c0*/  BSSY B1, `(.L_x_46) ;  /* 0x0000006000017945 */ /* 0x000fe80003800000 */
[----:B------:R0:W-:Y:S01]  /*28d0*/  @!P5 STG.E.U8 desc[UR36][R160.64+0x9], R93 ;  /* 0x0000095da000d986 */ /* 0x0001e2000c101124 */
[----:B------:R-:W-:Y:S05]  /*28e0*/  @P2 BRA `(.L_x_47) ;  /* 0x00000000000c2947 */ /* 0x000fea0003800000 */
[----:B--2---:R-:W3:Y:S02]  /*28f0*/  LDG.E.U8 R157, desc[UR36][R166.64+0x8] ;  /* 0x00000824a69d7981 */ /* 0x004ee4000c1e1100 */
[----:B---3--:R-:W-:-:S05]  /*2900*/  PRMT R89, R157, 0x8880, RZ ;  /* 0x000088809d597816 */ /* 0x008fca00000000ff */
[----:B------:R-:W-:-:S07]  /*2910*/  IMAD R22, R89, R156, RZ ;  /* 0x0000009c59167224 */ /* 0x000fce00078e02ff */
.L_x_47:
[----:B------:R-:W-:Y:S05]  /*2920*/  BSYNC B1 ;  /* 0x0000000000017941 */ /* 0x000fea0003800000 */
.L_x_46:
        /* <DEDUP_REMOVED lines=11> */
.L_x_49:
[----:B------:R-:W-:Y:S05]  /*29e0*/  BSYNC B1 ;  /* 0x0000000000017941 */ /* 0x000fea0003800000 */
.L_x_48:
[----:B------:R-:W-:Y:S01]  /*29f0*/  @!P4 IMAD R95, R95, R155, R22 ;  /* 0x0000009b5f5fc224 */ /* 0x000fe200078e0216 */
[----:B------:R-:W-:Y:S04]  /*2a00*/  BSSY B1, `(.L_x_50) ;  /* 0x0000006000017945 */ /* 0x000fe80003800000 */
[----:B------:R0:W-:Y:S01]  /*2a10*/  @!P4 STG.E.U8 desc[UR36][R8.64+0x9], R95 ;  /* 0x0000095f0800c986 */ /* 0x0001e2000c101124 */
[----:B------:R-:W-:Y:S05]  /*2a20*/  @P3 BRA `(.L_x_51) ;  /* 0x00000000000c3947 */ /* 0x000fea0003800000 */
[----:B--2---:R-:W3:Y:S02]  /*2a30*/  LDG.E.U8 R157, desc[UR36][R162.64+0x10] ;  /* 0x00001024a29d7981 */ /* 0x004ee4000c1e1100 */
[----:B---3--:R-:W-:-:S05]  /*2a40*/  PRMT R89, R157, 0x8880, RZ ;  /* 0x000088809d597816 */ /* 0x008fca00000000ff */
[----:B------:R-:W-:-:S07]  /*2a50*/  IMAD R22, R89, R156, RZ ;  /* 0x0000009c59167224 */ /* 0x000fce00078e02ff */
.L_x_51:
[----:B------:R-:W-:Y:S05]  /*2a60*/  BSYNC B1 ;  /* 0x0000000000017941 */ /* 0x000fea0003800000 */
.L_x_50:
[----:B---3--:R-:W-:Y:S01]  /*2a70*/  @!P3 IMAD R89, R96, R155, R22 ;  /* 0x0000009b6059b224 */ /* 0x008fe200078e0216 */
[----:B------:R-:W-:Y:S04]  /*2a80*/  BSSY B1, `(.L_x_52) ;  /* 0x0000006000017945 */ /* 0x000fe80003800000 */
[----:B------:R3:W-:Y:S01]  /*2a90*/  @!P3 STG.E.U8 desc[UR36][R160.64+0x10], R89 ;  /* 0x00001059a000b986 */ /* 0x0007e2000c101124 */
[----:B------:R-:W-:Y:S05]  /*2aa0*/  @P5 BRA `(.L_x_53) ;  /* 0x00000000000c5947 */ /* 0x000fea0003800000 */
[----:B--2---:R-:W3:Y:S02]  /*2ab0*/  LDG.E.U8 R157, desc[UR36][R162.64+0x11] ;  /* 0x00001124a29d7981 */ /* 0x004ee4000c1e1100 */
[----:B---3--:R-:W-:-:S05]  /*2ac0*/  PRMT R89, R157, 0x8880, RZ ;  /* 0x000088809d597816 */ /* 0x008fca00000000ff */
[----:B------:R-:W-:-:S07]  /*2ad0*/  IMAD R22, R89, R156, RZ ;  /* 0x0000009c59167224 */ /* 0x000fce00078e02ff */
.L_x_53:
[----:B------:R-:W-:Y:S05]  /*2ae0*/  BSYNC B1 ;  /* 0x0000000000017941 */ /* 0x000fea0003800000 */
.L_x_52:
[----:B------:R-:W-:Y:S01]  /*2af0*/  @!P5 IMAD R97, R97, R155, R22 ;  /* 0x0000009b6161d224 */ /* 0x000fe200078e0216 */
[----:B------:R-:W-:Y:S04]  /*2b00*/  BSSY B1, `(.L_x_54) ;  /* 0x0000006000017945 */ /* 0x000fe80003800000 */
[----:B------:R0:W-:Y:S01]  /*2b10*/  @!P5 STG.E.U8 desc[UR36][R160.64+0x11], R97 ;  /* 0x00001161a000d986 */ /* 0x0001e2000c101124 */
[----:B------:R-:W-:Y:S05]  /*2b20*/  @P2 BRA `(.L_x_55) ;  /* 0x00000000000c2947 */ /* 0x000fea0003800000 */
[----:B--2---:R-:W3:Y:S02]  /*2b30*/  LDG.E.U8 R157, desc[UR36][R166.64+0x10] ;  /* 0x00001024a69d7981 */ /* 0x004ee4000c1e1100 */
[----:B---3--:R-:W-:-:S05]  /*2b40*/  PRMT R89, R157, 0x8880, RZ ;  /* 0x000088809d597816 */ /* 0x008fca00000000ff */
[----:B------:R-:W-:-:S07]  /*2b50*/  IMAD R22, R89, R156, RZ ;  /* 0x0000009c59167224 */ /* 0x000fce00078e02ff */
.L_x_55:
[----:B------:R-:W-:Y:S05]  /*2b60*/  BSYNC B1 ;  /* 0x0000000000017941 */ /* 0x000fea0003800000 */
.L_x_54:
        /* <DEDUP_REMOVED lines=11> */
.L_x_57:
[----:B------:R-:W-:Y:S05]  /*2c20*/  BSYNC B1 ;  /* 0x0000000000017941 */ /* 0x000fea0003800000 */
.L_x_56:
[----:B------:R-:W-:Y:S01]  /*2c30*/  @!P4 IMAD R99, R99, R155, R22 ;  /* 0x0000009b6363c224 */ /* 0x000fe200078e0216 */
[----:B------:R-:W-:Y:S04]  /*2c40*/  BSSY B1, `(.L_x_58) ;  /* 0x0000006000017945 */ /* 0x000fe80003800000 */
[----:B------:R0:W-:Y:S01]  /*2c50*/  @!P4 STG.E.U8 desc[UR36][R8.64+0x11], R99 ;  /* 0x000011630800c986 */ /* 0x0001e2000c101124 */
[----:B------:R-:W-:Y:S05]  /*2c60*/  @P3 BRA `(.L_x_59) ;  /* 0x00000000000c3947 */ /* 0x000fea0003800000 */
[----:B--2---:R-:W3:Y:S02]  /*2c70*/  LDG.E.U8 R157, desc[UR36][R162.64+0x18] ;  /* 0x00001824a29d7981 */ /* 0x004ee4000c1e1100 */
[----:B---3--:R-:W-:-:S05]  /*2c80*/  PRMT R89, R157, 0x8880, RZ ;  /* 0x000088809d597816 */ /* 0x008fca00000000ff */
[----:B------:R-:W-:-:S07]  /*2c90*/  IMAD R22, R89, R156, RZ ;  /* 0x0000009c59167224 */ /* 0x000fce00078e02ff */
.L_x_59:
[----:B------:R-:W-:Y:S05]  /*2ca0*/  BSYNC B1 ;  /* 0x0000000000017941 */ /* 0x000fea0003800000 */
.L_x_58:
[----:B---3--:R-:W-:Y:S01]  /*2cb0*/  @!P3 IMAD R89, R100, R155, R22 ;  /* 0x0000009b6459b224 */ /* 0x008fe200078e0216 */
[----:B------:R-:W-:Y:S04]  /*2cc0*/  BSSY B1, `(.L_x_60) ;  /* 0x0000006000017945 */ /* 0x000fe80003800000 */
[----:B------:R3:W-:Y:S01]  /*2cd0*/  @!P3 STG.E.U8 desc[UR36][R160.64+0x18], R89 ;  /* 0x00001859a000b986 */ /* 0x0007e2000c101124 */
[----:B------:R-:W-:Y:S05]  /*2ce0*/  @P5 BRA `(.L_x_61) ;  /* 0x00000000000c5947 */ /* 0x000fea0003800000 */
[----:B--2---:R-:W3:Y:S02]  /*2cf0*/  LDG.E.U8 R157, desc[UR36][R162.64+0x19] ;  /* 0x00001924a29d7981 */ /* 0x004ee4000c1e1100 */
[----:B---3--:R-:W-:-:S05]  /*2d00*/  PRMT R89, R157, 0x8880, RZ ;  /* 0x000088809d597816 */ /* 0x008fca00000000ff */
[----:B------:R-:W-:-:S07]  /*2d10*/  IMAD R22, R89, R156, RZ ;  /* 0x0000009c59167224 */ /* 0x000fce00078e02ff */
.L_x_61:
[----:B------:R-:W-:Y:S05]  /*2d20*/  BSYNC B1 ;  /* 0x0000000000017941 */ /* 0x000fea0003800000 */
.L_x_60:
[----:B------:R-:W-:Y:S01]  /*2d30*/  @!P5 IMAD R101, R101, R155, R22 ;  /* 0x0000009b6565d224 */ /* 0x000fe200078e0216 */
[----:B------:R-:W-:Y:S04]  /*2d40*/  BSSY B1, `(.L_x_62) ;  /* 0x0000006000017945 */ /* 0x000fe80003800000 */
[----:B------:R0:W-:Y:S01]  /*2d50*/  @!P5 STG.E.U8 desc[UR36][R160.64+0x19], R101 ;  /* 0x00001965a000d986 */ /* 0x0001e2000c101124 */
[----:B------:R-:W-:Y:S05]  /*2d60*/  @P2 BRA `(.L_x_63) ;  /* 0x00000000000c2947 */ /* 0x000fea0003800000 */
[----:B--2---:R-:W3:Y:S02]  /*2d70*/  LDG.E.U8 R157, desc[UR36][R166.64+0x18] ;  /* 0x00001824a69d7981 */ /* 0x004ee4000c1e1100 */
[----:B---3--:R-:W-:-:S05]  /*2d80*/  PRMT R89, R157, 0x8880, RZ ;  /* 0x000088809d597816 */ /* 0x008fca00000000ff */
[----:B------:R-:W-:-:S07]  /*2d90*/  IMAD R22, R89, R156, RZ ;  /* 0x0000009c59167224 */ /* 0x000fce00078e02ff */
.L_x_63:
[----:B------:R-:W-:Y:S05]  /*2da0*/  BSYNC B1 ;  /* 0x0000000000017941 */ /* 0x000fea0003800000 */
.L_x_62:
        /* <DEDUP_REMOVED lines=11> */
.L_x_65:
[----:B------:R-:W-:Y:S05]  /*2e60*/  BSYNC B1 ;  /* 0x0000000000017941 */ /* 0x000fea0003800000 */
.L_x_64:
[----:B------:R-:W-:Y:S01]  /*2e70*/  @!P4 IMAD R103, R103, R155, R22 ;  /* 0x0000009b6767c224 */ /* 0x000fe200078e0216 */
[----:B------:R-:W-:Y:S04]  /*2e80*/  BSSY B1, `(.L_x_66) ;  /* 0x0000006000017945 */ /* 0x000fe80003800000 */
[----:B------:R0:W-:Y:S01]  /*2e90*/  @!P4 STG.E.U8 desc[UR36][R8.64+0x19], R103 ;  /* 0x000019670800c986 */ /* 0x0001e2000c101124 */
[----:B------:R-:W-:Y:S05]  /*2ea0*/  @P3 BRA `(.L_x_67) ;  /* 0x00000000000c3947 */ /* 0x000fea0003800000 */
[----:B--2---:R-:W3:Y:S02]  /*2eb0*/  LDG.E.U8 R157, desc[UR36][R162.64+0x20] ;  /* 0x00002024a29d7981 */ /* 0x004ee4000c1e1100 */
[----:B---3--:R-:W-:-:S05]  /*2ec0*/  PRMT R89, R157, 0x8880, RZ ;  /* 0x000088809d597816 */ /* 0x008fca00000000ff */
[----:B------:R-:W-:-:S07]  /*2ed0*/  IMAD R22, R89, R156, RZ ;  /* 0x0000009c59167224 */ /* 0x000fce00078e02ff */
.L_x_67:
[----:B------:R-:W-:Y:S05]  /*2ee0*/  BSYNC B1 ;  /* 0x0000000000017941 */ /* 0x000fea0003800000 */
.L_x_66:
[----:B---3--:R-:W-:Y:S01]  /*2ef0*/  @!P3 IMAD R89, R104, R155, R22 ;  /* 0x0000009b6859b224 */ /* 0x008fe200078e0216 */
[----:B------:R-:W-:Y:S04]  /*2f00*/  BSSY B1, `(.L_x_68) ;  /* 0x0000006000017945 */ /* 0x000fe80003800000 */
[----:B------:R3:W-:Y:S01]  /*2f10*/  @!P3 STG.E.U8 desc[UR36][R160.64+0x20], R89 ;  /* 0x00002059a000b986 */ /* 0x0007e2000c101124 */
[----:B------:R-:W-:Y:S05]  /*2f20*/  @P5 BRA `(.L_x_69) ;  /* 0x00000000000c5947 */ /* 0x000fea0003800000 */
[----:B--2---:R-:W3:Y:S02]  /*2f30*/  LDG.E.U8 R157, desc[UR36][R162.64+0x21] ;  /* 0x00002124a29d7981 */ /* 0x004ee4000c1e1100 */
[----:B---3--:R-:W-:-:S05]  /*2f40*/  PRMT R89, R157, 0x8880, RZ ;  /* 0x000088809d597816 */ /* 0x008fca00000000ff */
[----:B------:R-:W-:-:S07]  /*2f50*/  IMAD R22, R89, R156, RZ ;  /* 0x0000009c59167224 */ /* 0x000fce00078e02ff */
.L_x_69:
[----:B------:R-:W-:Y:S05]  /*2f60*/  BSYNC B1 ;  /* 0x0000000000017941 */ /* 0x000fea0003800000 */
.L_x_68:
[----:B------:R-:W-:Y:S01]  /*2f70*/  @!P5 IMAD R105, R105, R155, R22 ;  /* 0x0000009b6969d224 */ /* 0x000fe200078e0216 */
[----:B------:R-:W-:Y:S04]  /*2f80*/  BSSY B1, `(.L_x_70) ;  /* 0x0000006000017945 */ /* 0x000fe80003800000 */
[----:B------:R0:W-:Y:S01]  /*2f90*/  @!P5 STG.E.U8 desc[UR36][R160.64+0x21], R105 ;  /* 0x00002169a000d986 */ /* 0x0001e2000c101124 */
[----:B------:R-:W-:Y:S05]  /*2fa0*/  @P2 BRA `(.L_x_71) ;  /* 0x00000000000c2947 */ /* 0x000fea0003800000 */
[----:B--2---:R-:W3:Y:S02]  /*2fb0*/  LDG.E.U8 R157, desc[UR36][R166.64+0x20] ;  /* 0x00002024a69d7981 */ /* 0x004ee4000c1e1100 */
[----:B---3--:R-:W-:-:S05]  /*2fc0*/  PRMT R89, R157, 0x8880, RZ ;  /* 0x000088809d597816 */ /* 0x008fca00000000ff */
[----:B------:R-:W-:-:S07]  /*2fd0*/  IMAD R22, R89, R156, RZ ;  /* 0x0000009c59167224 */ /* 0x000fce00078e02ff */
.L_x_71:
[----:B------:R-:W-:Y:S05]  /*2fe0*/  BSYNC B1 ;  /* 0x0000000000017941 */ /* 0x000fea0003800000 */
.L_x_70:
        /* <DEDUP_REMOVED lines=11> */
.L_x_73:
[----:B------:R-:W-:Y:S05]  /*30a0*/  BSYNC B1 ;  /* 0x0000000000017941 */ /* 0x000fea0003800000 */
.L_x_72:
[----:B------:R-:W-:Y:S01]  /*30b0*/  @!P4 IMAD R107, R107, R155, R22 ;  /* 0x0000009b6b6bc224 */ /* 0x000fe200078e0216 */
[----:B------:R-:W-:Y:S04]  /*30c0*/  BSSY B1, `(.L_x_74) ;  /* 0x0000006000017945 */ /* 0x000fe80003800000 */
[----:B------:R0:W-:Y:S01]  /*30d0*/  @!P4 STG.E.U8 desc[UR36][R8.64+0x21], R107 ;  /* 0x0000216b0800c986 */ /* 0x0001e2000c101124 */
[----:B------:R-:W-:Y:S05]  /*30e0*/  @P3 BRA `(.L_x_75) ;  /* 0x00000000000c3947 */ /* 0x000fea0003800000 */
[----:B--2---:R-:W3:Y:S02]  /*30f0*/  LDG.E.U8 R157, desc[UR36][R162.64+0x28] ;  /* 0x00002824a29d7981 */ /* 0x004ee4000c1e1100 */
[----:B---3--:R-:W-:-:S05]  /*3100*/  PRMT R89, R157, 0x8880, RZ ;  /* 0x000088809d597816 */ /* 0x008fca00000000ff */
[----:B------:R-:W-:-:S07]  /*3110*/  IMAD R22, R89, R156, RZ ;  /* 0x0000009c59167224 */ /* 0x000fce00078e02ff */
.L_x_75:
[----:B------:R-:W-:Y:S05]  /*3120*/  BSYNC B1 ;  /* 0x0000000000017941 */ /* 0x000fea0003800000 */
.L_x_74:
[----:B---3--:R-:W-:Y:S01]  /*3130*/  @!P3 IMAD R89, R108, R155, R22 ;  /* 0x0000009b6c59b224 */ /* 0x008fe200078e0216 */
[----:B------:R-:W-:Y:S04]  /*3140*/  BSSY B1, `(.L_x_76) ;  /* 0x0000006000017945 */ /* 0x000fe80003800000 */
[----:B------:R3:W-:Y:S01]  /*3150*/  @!P3 STG.E.U8 desc[UR36][R160.64+0x28], R89 ;  /* 0x00002859a000b986 */ /* 0x0007e2000c101124 */
[----:B------:R-:W-:Y:S05]  /*3160*/  @P5 BRA `(.L_x_77) ;  /* 0x00000000000c5947 */ /* 0x000fea0003800000 */
[----:B--2---:R-:W3:Y:S02]  /*3170*/  LDG.E.U8 R157, desc[UR36][R162.64+0x29] ;  /* 0x00002924a29d7981 */ /* 0x004ee4000c1e1100 */
[----:B---3--:R-:W-:-:S05]  /*3180*/  PRMT R89, R157, 0x8880, RZ ;  /* 0x000088809d597816 */ /* 0x008fca00000000ff */
[----:B------:R-:W-:-:S07]  /*3190*/  IMAD R22, R89, R156, RZ ;  /* 0x0000009c59167224 */ /* 0x000fce00078e02ff */
.L_x_77:
[----:B------:R-:W-:Y:S05]  /*31a0*/  BSYNC B1 ;  /* 0x0000000000017941 */ /* 0x000fea0003800000 */
.L_x_76:
[----:B------:R-:W-:Y:S01]  /*31b0*/  @!P5 IMAD R109, R109, R155, R22 ;  /* 0x0000009b6d6dd224 */ /* 0x000fe200078e0216 */
[----:B------:R-:W-:Y:S04]  /*31c0*/  BSSY B1, `(.L_x_78) ;  /* 0x0000006000017945 */ /* 0x000fe80003800000 */
[----:B------:R0:W-:Y:S01]  /*31d0*/  @!P5 STG.E.U8 desc[UR36][R160.64+0x29], R109 ;  /* 0x0000296da000d986 */ /* 0x0001e2000c101124 */
[----:B------:R-:W-:Y:S05]  /*31e0*/  @P2 BRA `(.L_x_79) ;  /* 0x00000000000c2947 */ /* 0x000fea0003800000 */
[----:B--2---:R-:W3:Y:S02]  /*31f0*/  LDG.E.U8 R157, desc[UR36][R166.64+0x28] ;  /* 0x00002824a69d7981 */ /* 0x004ee4000c1e1100 */
[----:B---3--:R-:W-:-:S05]  /*3200*/  PRMT R89, R157, 0x8880, RZ ;  /* 0x000088809d597816 */ /* 0x008fca00000000ff */
[----:B------:R-:W-:-:S07]  /*3210*/  IMAD R22, R89, R156, RZ ;  /* 0x0000009c59167224 */ /* 0x000fce00078e02ff */
.L_x_79:
[----:B------:R-:W-:Y:S05]  /*3220*/  BSYNC B1 ;  /* 0x0000000000017941 */ /* 0x000fea0003800000 */
.L_x_78:
        /* <DEDUP_REMOVED lines=11> */
.L_x_81:
[----:B------:R-:W-:Y:S05]  /*32e0*/  BSYNC B1 ;  /* 0x0000000000017941 */ /* 0x000fea0003800000 */
.L_x_80:
[----:B------:R-:W-:Y:S01]  /*32f0*/  @!P4 IMAD R111, R111, R155, R22 ;  /* 0x0000009b6f6fc224 */ /* 0x000fe200078e0216 */
[----:B------:R-:W-:Y:S04]  /*3300*/  BSSY B1, `(.L_x_82) ;  /* 0x0000006000017945 */ /* 0x000fe80003800000 */
[----:B------:R0:W-:Y:S01]  /*3310*/  @!P4 STG.E.U8 desc[UR36][R8.64+0x29], R111 ;  /* 0x0000296f0800c986 */ /* 0x0001e2000c101124 */
[----:B------:R-:W-:Y:S05]  /*3320*/  @P3 BRA `(.L_x_83) ;  /* 0x00000000000c3947 */ /* 0x000fea0003800000 */
[----:B--2---:R-:W3:Y:S02]  /*3330*/  LDG.E.U8 R157, desc[UR36][R162.64+0x30] ;  /* 0x00003024a29d7981 */ /* 0x004ee4000c1e1100 */
[----:B---3--:R-:W-:-:S05]  /*3340*/  PRMT R89, R157, 0x8880, RZ ;  /* 0x000088809d597816 */ /* 0x008fca00000000ff */
[----:B------:R-:W-:-:S07]  /*3350*/  IMAD R22, R89, R156, RZ ;  /* 0x0000009c59167224 */ /* 0x000fce00078e02ff */
.L_x_83:
[----:B------:R-:W-:Y:S05]  /*3360*/  BSYNC B1 ;  /* 0x0000000000017941 */ /* 0x000fea0003800000 */
.L_x_82:
[----:B---3--:R-:W-:Y:S01]  /*3370*/  @!P3 IMAD R89, R112, R155, R22 ;  /* 0x0000009b7059b224 */ /* 0x008fe200078e0216 */
[----:B------:R-:W-:Y:S04]  /*3380*/  BSSY B1, `(.L_x_84) ;  /* 0x0000006000017945 */ /* 0x000fe80003800000 */
[----:B------:R3:W-:Y:S01]  /*3390*/  @!P3 STG.E.U8 desc[UR36][R160.64+0x30], R89 ;  /* 0x00003059a000b986 */ /* 0x0007e2000c101124 */
[----:B------:R-:W-:Y:S05]  /*33a0*/  @P5 BRA `(.L_x_85) ;  /* 0x00000000000c5947 */ /* 0x000fea0003800000 */
[----:B--2---:R-:W3:Y:S02]  /*33b0*/  LDG.E.U8 R157, desc[UR36][R162.64+0x31] ;  /* 0x00003124a29d7981 */ /* 0x004ee4000c1e1100 */
[----:B---3--:R-:W-:-:S05]  /*33c0*/  PRMT R89, R157, 0x8880, RZ ;  /* 0x000088809d597816 */ /* 0x008fca00000000ff */
[----:B------:R-:W-:-:S07]  /*33d0*/  IMAD R22, R89, R156, RZ ;  /* 0x0000009c59167224 */ /* 0x000fce00078e02ff */
.L_x_85:
[----:B------:R-:W-:Y:S05]  /*33e0*/  BSYNC B1 ;  /* 0x0000000000017941 */ /* 0x000fea0003800000 */
.L_x_84:
[----:B------:R-:W-:Y:S01]  /*33f0*/  @!P5 IMAD R113, R113, R155, R22 ;  /* 0x0000009b7171d224 */ /* 0x000fe200078e0216 */
[----:B------:R-:W-:Y:S04]  /*3400*/  BSSY B1, `(.L_x_86) ;  /* 0x0000006000017945 */ /* 0x000fe80003800000 */
[----:B------:R0:W-:Y:S01]  /*3410*/  @!P5 STG.E.U8 desc[UR36][R160.64+0x31], R113 ;  /* 0x00003171a000d986 */ /* 0x0001e2000c101124 */
[----:B------:R-:W-:Y:S05]  /*3420*/  @P2 BRA `(.L_x_87) ;  /* 0x00000000000c2947 */ /* 0x000fea0003800000 */
[----:B--2---:R-:W3:Y:S02]  /*3430*/  LDG.E.U8 R157, desc[UR36][R166.64+0x30] ;  /* 0x00003024a69d7981 */ /* 0x004ee4000c1e1100 */
[----:B---3--:R-:W-:-:S05]  /*3440*/  PRMT R89, R157, 0x8880, RZ ;  /* 0x000088809d597816 */ /* 0x008fca00000000ff */
[----:B------:R-:W-:-:S07]  /*3450*/  IMAD R22, R89, R156, RZ ;  /* 0x0000009c59167224 */ /* 0x000fce00078e02ff */
.L_x_87:
[----:B------:R-:W-:Y:S05]  /*3460*/  BSYNC B1 ;  /* 0x0000000000017941 */ /* 0x000fea0003800000 */
.L_x_86:
        /* <DEDUP_REMOVED lines=11> */
.L_x_89:
[----:B------:R-:W-:Y:S05]  /*3520*/  BSYNC B1 ;  /* 0x0000000000017941 */ /* 0x000fea0003800000 */
.L_x_88:
[----:B------:R-:W-:Y:S01]  /*3530*/  @!P4 IMAD R115, R115, R155, R22 ;  /* 0x0000009b7373c224 */ /* 0x000fe200078e0216 */
[----:B------:R-:W-:Y:S04]  /*3540*/  BSSY B1, `(.L_x_90) ;  /* 0x0000006000017945 */ /* 0x000fe80003800000 */
[----:B------:R0:W-:Y:S01]  /*3550*/  @!P4 STG.E.U8 desc[UR36][R8.64+0x31], R115 ;  /* 0x000031730800c986 */ /* 0x0001e2000c101124 */
[----:B------:R-:W-:Y:S05]  /*3560*/  @P3 BRA `(.L_x_91) ;  /* 0x00000000000c3947 */ /* 0x000fea0003800000 */
[----:B--2---:R-:W3:Y:S02]  /*3570*/  LDG.E.U8 R157, desc[UR36][R162.64+0x38] ;  /* 0x00003824a29d7981 */ /* 0x004ee4000c1e1100 */
[----:B---3--:R-:W-:-:S05]  /*3580*/  PRMT R89, R157, 0x8880, RZ ;  /* 0x000088809d597816 */ /* 0x008fca00000000ff */
[----:B------:R-:W-:-:S07]  /*3590*/  IMAD R22, R89, R156, RZ ;  /* 0x0000009c59167224 */ /* 0x000fce00078e02ff */
.L_x_91:
[----:B------:R-:W-:Y:S05]  /*35a0*/  BSYNC B1 ;  /* 0x0000000000017941 */ /* 0x000fea0003800000 */
.L_x_90:
[----:B---3--:R-:W-:Y:S01]  /*35b0*/  @!P3 IMAD R89, R116, R155, R22 ;  /* 0x0000009b7459b224 */ /* 0x008fe200078e0216 */
[----:B------:R-:W-:Y:S04]  /*35c0*/  BSSY B1, `(.L_x_92) ;  /* 0x0000006000017945 */ /* 0x000fe80003800000 */
[----:B------:R3:W-:Y:S01]  /*35d0*/  @!P3 STG.E.U8 desc[UR36][R160.64+0x38], R89 ;  /* 0x00003859a000b986 */ /* 0x0007e2000c101124 */
[----:B------:R-:W-:Y:S05]  /*35e0*/  @P5 BRA `(.L_x_93) ;  /* 0x00000000000c5947 */ /* 0x000fea0003800000 */
[----:B--2---:R-:W3:Y:S02]  /*35f0*/  LDG.E.U8 R157, desc[UR36][R162.64+0x39] ;  /* 0x00003924a29d7981 */ /* 0x004ee4000c1e1100 */
[----:B---3--:R-:W-:-:S05]  /*3600*/  PRMT R89, R157, 0x8880, RZ ;  /* 0x000088809d597816 */ /* 0x008fca00000000ff */
[----:B------:R-:W-:-:S07]  /*3610*/  IMAD R22, R89, R156, RZ ;  /* 0x0000009c59167224 */ /* 0x000fce00078e02ff */
.L_x_93:
[----:B------:R-:W-:Y:S05]  /*3620*/  BSYNC B1 ;  /* 0x0000000000017941 */ /* 0x000fea0003800000 */
.L_x_92:
[----:B------:R-:W-:Y:S01]  /*3630*/  @!P5 IMAD R117, R117, R155, R22 ;  /* 0x0000009b7575d224 */ /* 0x000fe200078e0216 */
[----:B------:R-:W-:Y:S04]  /*3640*/  BSSY B1, `(.L_x_94) ;  /* 0x0000006000017945 */ /* 0x000fe80003800000 */
[----:B------:R0:W-:Y:S01]  /*3650*/  @!P5 STG.E.U8 desc[UR36][R160.64+0x39], R117 ;  /* 0x00003975a000d986 */ /* 0x0001e2000c101124 */
[----:B------:R-:W-:Y:S05]  /*3660*/  @P2 BRA `(.L_x_95) ;  /* 0x00000000000c2947 */ /* 0x000fea0003800000 */
[----:B--2---:R-:W3:Y:S02]  /*3670*/  LDG.E.U8 R157, desc[UR36][R166.64+0x38] ;  /* 0x00003824a69d7981 */ /* 0x004ee4000c1e1100 */
[----:B---3--:R-:W-:-:S05]  /*3680*/  PRMT R89, R157, 0x8880, RZ ;  /* 0x000088809d597816 */ /* 0x008fca00000000ff */
[----:B------:R-:W-:-:S07]  /*3690*/  IMAD R22, R89, R156, RZ ;  /* 0x0000009c59167224 */ /* 0x000fce00078e02ff */
.L_x_95:
[----:B------:R-:W-:Y:S05]  /*36a0*/  BSYNC B1 ;  /* 0x0000000000017941 */ /* 0x000fea0003800000 */
.L_x_94:
        /* <DEDUP_REMOVED lines=11> */
.L_x_97:
[----:B------:R-:W-:Y:S05]  /*3760*/  BSYNC B1 ;  /* 0x0000000000017941 */ /* 0x000fea0003800000 */
.L_x_96:
[----:B------:R-:W-:Y:S01]  /*3770*/  @!P4 IMAD R119, R119, R155, R22 ;  /* 0x0000009b7777c224 */ /* 0x000fe200078e0216 */
[----:B------:R-:W-:Y:S04]  /*3780*/  BSSY B1, `(.L_x_98) ;  /* 0x0000006000017945 */ /* 0x000fe80003800000 */
[----:B------:R0:W-:Y:S01]  /*3790*/  @!P4 STG.E.U8 desc[UR36][R8.64+0x39], R119 ;  /* 0x000039770800c986 */ /* 0x0001e2000c101124 */
[----:B------:R-:W-:Y:S05]  /*37a0*/  @P3 BRA `(.L_x_99) ;  /* 0x00000000000c3947 */ /* 0x000fea0003800000 */
[----:B--2---:R-:W3:Y:S02]  /*37b0*/  LDG.E.U8 R157, desc[UR36][R162.64+0x40] ;  /* 0x00004024a29d7981 */ /* 0x004ee4000c1e1100 */
[----:B---3--:R-:W-:-:S05]  /*37c0*/  PRMT R89, R157, 0x8880, RZ ;  /* 0x000088809d597816 */ /* 0x008fca00000000ff */
[----:B------:R-:W-:-:S07]  /*37d0*/  IMAD R22, R89, R156, RZ ;  /* 0x0000009c59167224 */ /* 0x000fce00078e02ff */
.L_x_99:
[----:B------:R-:W-:Y:S05]  /*37e0*/  BSYNC B1 ;  /* 0x0000000000017941 */ /* 0x000fea0003800000 */
.L_x_98:
[----:B---3--:R-:W-:Y:S01]  /*37f0*/  @!P3 IMAD R89, R120, R155, R22 ;  /* 0x0000009b7859b224 */ /* 0x008fe200078e0216 */
[----:B------:R-:W-:Y:S04]  /*3800*/  BSSY B1, `(.L_x_100) ;  /* 0x0000006000017945 */ /* 0x000fe80003800000 */
[----:B------:R3:W-:Y:S01]  /*3810*/  @!P3 STG.E.U8 desc[UR36][R160.64+0x40], R89 ;  /* 0x00004059a000b986 */ /* 0x0007e2000c101124 */
[----:B------:R-:W-:Y:S05]  /*3820*/  @P5 BRA `(.L_x_101) ;  /* 0x00000000000c5947 */ /* 0x000fea0003800000 */
[----:B--2---:R-:W3:Y:S02]  /*3830*/  LDG.E.U8 R157, desc[UR36][R162.64+0x41] ;  /* 0x00004124a29d7981 */ /* 0x004ee4000c1e1100 */
[----:B---3--:R-:W-:-:S05]  /*3840*/  PRMT R89, R157, 0x8880, RZ ;  /* 0x000088809d597816 */ /* 0x008fca00000000ff */
[----:B------:R-:W-:-:S07]  /*3850*/  IMAD R22, R89, R156, RZ ;  /* 0x0000009c59167224 */ /* 0x000fce00078e02ff */
.L_x_101:
[----:B------:R-:W-:Y:S05]  /*3860*/  BSYNC B1 ;  /* 0x0000000000017941 */ /* 0x000fea0003800000 */
.L_x_100:
[----:B------:R-:W-:Y:S01]  /*3870*/  @!P5 IMAD R121, R121, R155, R22 ;  /* 0x0000009b7979d224 */ /* 0x000fe200078e0216 */
[----:B------:R-:W-:Y:S04]  /*3880*/  BSSY B1, `(.L_x_102) ;  /* 0x0000006000017945 */ /* 0x000fe80003800000 */
[----:B------:R0:W-:Y:S01]  /*3890*/  @!P5 STG.E.U8 desc[UR36][R160.64+0x41], R121 ;  /* 0x00004179a000d986 */ /* 0x0001e2000c101124 */
[----:B------:R-:W-:Y:S05]  /*38a0*/  @P2 BRA `(.L_x_103) ;  /* 0x00000000000c2947 */ /* 0x000fea0003800000 */
[----:B--2---:R-:W3:Y:S02]  /*38b0*/  LDG.E.U8 R157, desc[UR36][R166.64+0x40] ;  /* 0x00004024a69d7981 */ /* 0x004ee4000c1e1100 */
[----:B---3--:R-:W-:-:S05]  /*38c0*/  PRMT R89, R157, 0x8880, RZ ;  /* 0x000088809d597816 */ /* 0x008fca00000000ff */
[----:B------:R-:W-:-:S07]  /*38d0*/  IMAD R22, R89, R156, RZ ;  /* 0x0000009c59167224 */ /* 0x000fce00078e02ff */
.L_x_103:
[----:B------:R-:W-:Y:S05]  /*38e0*/  BSYNC B1 ;  /* 0x0000000000017941 */ /* 0x000fea0003800000 */
.L_x_102:
        /* <DEDUP_REMOVED lines=11> */
.L_x_105:
[----:B------:R-:W-:Y:S05]  /*39a0*/  BSYNC B1 ;  /* 0x0000000000017941 */ /* 0x000fea0003800000 */
.L_x_104:
[----:B------:R-:W-:Y:S01]  /*39b0*/  @!P4 IMAD R123, R123, R155, R22 ;  /* 0x0000009b7b7bc224 */ /* 0x000fe200078e0216 */
[----:B------:R-:W-:Y:S04]  /*39c0*/  BSSY B1, `(.L_x_106) ;  /* 0x0000006000017945 */ /* 0x000fe80003800000 */
[----:B------:R0:W-:Y:S01]  /*39d0*/  @!P4 STG.E.U8 desc[UR36][R8.64+0x41], R123 ;  /* 0x0000417b0800c986 */ /* 0x0001e2000c101124 */
[----:B------:R-:W-:Y:S05]  /*39e0*/  @P3 BRA `(.L_x_107) ;  /* 0x00000000000c3947 */ /* 0x000fea0003800000 */
[----:B--2---:R-:W3:Y:S02]  /*39f0*/  LDG.E.U8 R157, desc[UR36][R162.64+0x48] ;  /* 0x00004824a29d7981 */ /* 0x004ee4000c1e1100 */
[----:B---3--:R-:W-:-:S05]  /*3a00*/  PRMT R89, R157, 0x8880, RZ ;  /* 0x000088809d597816 */ /* 0x008fca00000000ff */
[----:B------:R-:W-:-:S07]  /*3a10*/  IMAD R22, R89, R156, RZ ;  /* 0x0000009c59167224 */ /* 0x000fce00078e02ff */
.L_x_107:
[----:B------:R-:W-:Y:S05]  /*3a20*/  BSYNC B1 ;  /* 0x0000000000017941 */ /* 0x000fea0003800000 */
.L_x_106:
[----:B---3--:R-:W-:Y:S01]  /*3a30*/  @!P3 IMAD R89, R124, R155, R22 ;  /* 0x0000009b7c59b224 */ /* 0x008fe200078e0216 */
[----:B------:R-:W-:Y:S04]  /*3a40*/  BSSY B1, `(.L_x_108) ;  /* 0x0000006000017945 */ /* 0x000fe80003800000 */
[----:B------:R3:W-:Y:S01]  /*3a50*/  @!P3 STG.E.U8 desc[UR36][R160.64+0x48], R89 ;  /* 0x00004859a000b986 */ /* 0x0007e2000c101124 */
[----:B------:R-:W-:Y:S05]  /*3a60*/  @P5 BRA `(.L_x_109) ;  /* 0x00000000000c5947 */ /* 0x000fea0003800000 */
[----:B--2---:R-:W3:Y:S02]  /*3a70*/  LDG.E.U8 R157, desc[UR36][R162.64+0x49] ;  /* 0x00004924a29d7981 */ /* 0x004ee4000c1e1100 */
[----:B---3--:R-:W-:-:S05]  /*3a80*/  PRMT R89, R157, 0x8880, RZ ;  /* 0x000088809d597816 */ /* 0x008fca00000000ff */
[----:B------:R-:W-:-:S07]  /*3a90*/  IMAD R22, R89, R156, RZ ;  /* 0x0000009c59167224 */ /* 0x000fce00078e02ff */
.L_x_109:
[----:B------:R-:W-:Y:S05]  /*3aa0*/  BSYNC B1 ;  /* 0x0000000000017941 */ /* 0x000fea0003800000 */
.L_x_108:
[----:B------:R-:W-:Y:S01]  /*3ab0*/  @!P5 IMAD R125, R125, R155, R22 ;  /* 0x0000009b7d7dd224 */ /* 0x000fe200078e0216 */
[----:B------:R-:W-:Y:S04]  /*3ac0*/  BSSY B1, `(.L_x_110) ;  /* 0x0000006000017945 */ /* 0x000fe80003800000 */
[----:B------:R0:W-:Y:S01]  /*3ad0*/  @!P5 STG.E.U8 desc[UR36][R160.64+0x49], R125 ;  /* 0x0000497da000d986 */ /* 0x0001e2000c101124 */
[----:B------:R-:W-:Y:S05]  /*3ae0*/  @P2 BRA `(.L_x_111) ;  /* 0x00000000000c2947 */ /* 0x000fea0003800000 */
[----:B--2---:R-:W3:Y:S02]  /*3af0*/  LDG.E.U8 R157, desc[UR36][R166.64+0x48] ;  /* 0x00004824a69d7981 */ /* 0x004ee4000c1e1100 */
[----:B---3--:R-:W-:-:S05]  /*3b00*/  PRMT R89, R157, 0x8880, RZ ;  /* 0x000088809d597816 */ /* 0x008fca00000000ff */
[----:B------:R-:W-:-:S07]  /*3b10*/  IMAD R22, R89, R156, RZ ;  /* 0x0000009c59167224 */ /* 0x000fce00078e02ff */
.L_x_111:
[----:B------:R-:W-:Y:S05]  /*3b20*/  BSYNC B1 ;  /* 0x0000000000017941 */ /* 0x000fea0003800000 */
.L_x_110:
        /* <DEDUP_REMOVED lines=11> */
.L_x_113:
[----:B------:R-:W-:Y:S05]  /*3be0*/  BSYNC B1 ;  /* 0x0000000000017941 */ /* 0x000fea0003800000 */
.L_x_112:
[----:B------:R-:W-:Y:S01]  /*3bf0*/  @!P4 IMAD R127, R127, R155, R22 ;  /* 0x0000009b7f7fc224 */ /* 0x000fe200078e0216 */
[----:B------:R-:W-:Y:S04]  /*3c00*/  BSSY B1, `(.L_x_114) ;  /* 0x0000006000017945 */ /* 0x000fe80003800000 */
[----:B------:R0:W-:Y:S01]  /*3c10*/  @!P4 STG.E.U8 desc[UR36][R8.64+0x49], R127 ;  /* 0x0000497f0800c986 */ /* 0x0001e2000c101124 */
[----:B------:R-:W-:Y:S05]  /*3c20*/  @P3 BRA `(.L_x_115) ;  /* 0x00000000000c3947 */ /* 0x000fea0003800000 */
[----:B--2---:R-:W3:Y:S02]  /*3c30*/  LDG.E.U8 R157, desc[UR36][R162.64+0x50] ;  /* 0x00005024a29d7981 */ /* 0x004ee4000c1e1100 */
[----:B---3--:R-:W-:-:S05]  /*3c40*/  PRMT R89, R157, 0x8880, RZ ;  /* 0x000088809d597816 */ /* 0x008fca00000000ff */
[----:B------:R-:W-:-:S07]  /*3c50*/  IMAD R22, R89, R156, RZ ;  /* 0x0000009c59167224 */ /* 0x000fce00078e02ff */
.L_x_115:
[----:B------:R-:W-:Y:S05]  /*3c60*/  BSYNC B1 ;  /* 0x0000000000017941 */ /* 0x000fea0003800000 */
.L_x_114:
[----:B---3--:R-:W-:Y:S01]  /*3c70*/  @!P3 IMAD R89, R128, R155, R22 ;  /* 0x0000009b8059b224 */ /* 0x008fe200078e0216 */
[----:B------:R-:W-:Y:S04]  /*3c80*/  BSSY B1, `(.L_x_116) ;  /* 0x0000006000017945 */ /* 0x000fe80003800000 */
[----:B------:R3:W-:Y:S01]  /*3c90*/  @!P3 STG.E.U8 desc[UR36][R160.64+0x50], R89 ;  /* 0x00005059a000b986 */ /* 0x0007e2000c101124 */
[----:B------:R-:W-:Y:S05]  /*3ca0*/  @P5 BRA `(.L_x_117) ;  /* 0x00000000000c5947 */ /* 0x000fea0003800000 */
[----:B--2---:R-:W3:Y:S02]  /*3cb0*/  LDG.E.U8 R157, desc[UR36][R162.64+0x51] ;  /* 0x00005124a29d7981 */ /* 0x004ee4000c1e1100 */
[----:B---3--:R-:W-:-:S05]  /*3cc0*/  PRMT R89, R157, 0x8880, RZ ;  /* 0x000088809d597816 */ /* 0x008fca00000000ff */
[----:B------:R-:W-:-:S07]  /*3cd0*/  IMAD R22, R89, R156, RZ ;  /* 0x0000009c59167224 */ /* 0x000fce00078e02ff */
.L_x_117:
[----:B------:R-:W-:Y:S05]  /*3ce0*/  BSYNC B1 ;  /* 0x0000000000017941 */ /* 0x000fea0003800000 */
.L_x_116:
[----:B------:R-:W-:Y:S01]  /*3cf0*/  @!P5 IMAD R129, R129, R155, R22 ;  /* 0x0000009b8181d224 */ /* 0x000fe200078e0216 */
[----:B------:R-:W-:Y:S04]  /*3d00*/  BSSY B1, `(.L_x_118) ;  /* 0x0000006000017945 */ /* 0x000fe80003800000 */
[----:B------:R0:W-:Y:S01]  /*3d10*/  @!P5 STG.E.U8 desc[UR36][R160.64+0x51], R129 ;  /* 0x00005181a000d986 */ /* 0x0001e2000c101124 */
[----:B------:R-:W-:Y:S05]  /*3d20*/  @P2 BRA `(.L_x_119) ;  /* 0x00000000000c2947 */ /* 0x000fea0003800000 */
[----:B--2---:R-:W3:Y:S02]  /*3d30*/  LDG.E.U8 R157, desc[UR36][R166.64+0x50] ;  /* 0x00005024a69d7981 */ /* 0x004ee4000c1e1100 */
[----:B---3--:R-:W-:-:S05]  /*3d40*/  PRMT R89, R157, 0x8880, RZ ;  /* 0x000088809d597816 */ /* 0x008fca00000000ff */
[----:B------:R-:W-:-:S07]  /*3d50*/  IMAD R22, R89, R156, RZ ;  /* 0x0000009c59167224 */ /* 0x000fce00078e02ff */
.L_x_119:
[----:B------:R-:W-:Y:S05]  /*3d60*/  BSYNC B1 ;  /* 0x0000000000017941 */ /* 0x000fea0003800000 */
.L_x_118:
        /* <DEDUP_REMOVED lines=11> */
.L_x_121:
[----:B------:R-:W-:Y:S05]  /*3e20*/  BSYNC B1 ;  /* 0x0000000000017941 */ /* 0x000fea0003800000 */
.L_x_120:
[----:B------:R-:W-:Y:S01]  /*3e30*/  @!P4 IMAD R131, R131, R155, R22 ;  /* 0x0000009b8383c224 */ /* 0x000fe200078e0216 */
[----:B------:R-:W-:Y:S04]  /*3e40*/  BSSY B1, `(.L_x_122) ;  /* 0x0000006000017945 */ /* 0x000fe80003800000 */
[----:B------:R0:W-:Y:S01]  /*3e50*/  @!P4 STG.E.U8 desc[UR36][R8.64+0x51], R131 ;  /* 0x000051830800c986 */ /* 0x0001e2000c101124 */
[----:B------:R-:W-:Y:S05]  /*3e60*/  @P3 BRA `(.L_x_123) ;  /* 0x00000000000c3947 */ /* 0x000fea0003800000 */
[----:B--2---:R-:W3:Y:S02]  /*3e70*/  LDG.E.U8 R157, desc[UR36][R162.64+0x58] ;  /* 0x00005824a29d7981 */ /* 0x004ee4000c1e1100 */
[----:B---3--:R-:W-:-:S05]  /*3e80*/  PRMT R89, R157, 0x8880, RZ ;  /* 0x000088809d597816 */ /* 0x008fca00000000ff */
[----:B------:R-:W-:-:S07]  /*3e90*/  IMAD R22, R89, R156, RZ ;  /* 0x0000009c59167224 */ /* 0x000fce00078e02ff */
.L_x_123:
[----:B------:R-:W-:Y:S05]  /*3ea0*/  BSYNC B1 ;  /* 0x0000000000017941 */ /* 0x000fea0003800000 */
.L_x_122:
[----:B---3--:R-:W-:Y:S01]  /*3eb0*/  @!P3 IMAD R89, R132, R155, R22 ;  /* 0x0000009b8459b224 */ /* 0x008fe200078e0216 */
[----:B------:R-:W-:Y:S04]  /*3ec0*/  BSSY B1, `(.L_x_124) ;  /* 0x0000006000017945 */ /* 0x000fe80003800000 */
[----:B------:R3:W-:Y:S01]  /*3ed0*/  @!P3 STG.E.U8 desc[UR36][R160.64+0x58], R89 ;  /* 0x00005859a000b986 */ /* 0x0007e2000c101124 */
[----:B------:R-:W-:Y:S05]  /*3ee0*/  @P5 BRA `(.L_x_125) ;  /* 0x00000000000c5947 */ /* 0x000fea0003800000 */
[----:B--2---:R-:W3:Y:S02]  /*3ef0*/  LDG.E.U8 R157, desc[UR36][R162.64+0x59] ;  /* 0x00005924a29d7981 */ /* 0x004ee4000c1e1100 */
[----:B---3--:R-:W-:-:S05]  /*3f00*/  PRMT R89, R157, 0x8880, RZ ;  /* 0x000088809d597816 */ /* 0x008fca00000000ff */
[----:B------:R-:W-:-:S07]  /*3f10*/  IMAD R22, R89, R156, RZ ;  /* 0x0000009c59167224 */ /* 0x000fce00078e02ff */
.L_x_125:
[----:B------:R-:W-:Y:S05]  /*3f20*/  BSYNC B1 ;  /* 0x0000000000017941 */ /* 0x000fea0003800000 */
.L_x_124:
[----:B------:R-:W-:Y:S01]  /*3f30*/  @!P5 IMAD R133, R133, R155, R22 ;  /* 0x0000009b8585d224 */ /* 0x000fe200078e0216 */
[----:B------:R-:W-:Y:S04]  /*3f40*/  BSSY B1, `(.L_x_126) ;  /* 0x0000006000017945 */ /* 0x000fe80003800000 */
[----:B------:R0:W-:Y:S01]  /*3f50*/  @!P5 STG.E.U8 desc[UR36][R160.64+0x59], R133 ;  /* 0x00005985a000d986 */ /* 0x0001e2000c101124 */
[----:B------:R-:W-:Y:S05]  /*3f60*/  @P2 BRA `(.L_x_127) ;  /* 0x00000000000c2947 */ /* 0x000fea0003800000 */
[----:B--2---:R-:W3:Y:S02]  /*3f70*/  LDG.E.U8 R157, desc[UR36][R166.64+0x58] ;  /* 0x00005824a69d7981 */ /* 0x004ee4000c1e1100 */
[----:B---3--:R-:W-:-:S05]  /*3f80*/  PRMT R89, R157, 0x8880, RZ ;  /* 0x000088809d597816 */ /* 0x008fca00000000ff */
[----:B------:R-:W-:-:S07]  /*3f90*/  IMAD R22, R89, R156, RZ ;  /* 0x0000009c59167224 */ /* 0x000fce00078e02ff */
.L_x_127:
[----:B------:R-:W-:Y:S05]  /*3fa0*/  BSYNC B1 ;  /* 0x0000000000017941 */ /* 0x000fea0003800000 */
.L_x_126:
        /* <DEDUP_REMOVED lines=11> */
.L_x_129:
[----:B------:R-:W-:Y:S05]  /*4060*/  BSYNC B1 ;  /* 0x0000000000017941 */ /* 0x000fea0003800000 */
.L_x_128:
[----:B------:R-:W-:Y:S01]  /*4070*/  @!P4 IMAD R135, R135, R155, R22 ;  /* 0x0000009b8787c224 */ /* 0x000fe200078e0216 */
[----:B------:R-:W-:Y:S04]  /*4080*/  BSSY B1, `(.L_x_130) ;  /* 0x0000006000017945 */ /* 0x000fe80003800000 */
[----:B------:R0:W-:Y:S01]  /*4090*/  @!P4 STG.E.U8 desc[UR36][R8.64+0x59], R135 ;  /* 0x000059870800c986 */ /* 0x0001e2000c101124 */
[----:B------:R-:W-:Y:S05]  /*40a0*/  @P3 BRA `(.L_x_131) ;  /* 0x00000000000c3947 */ /* 0x000fea0003800000 */
[----:B--2---:R-:W3:Y:S02]  /*40b0*/  LDG.E.U8 R157, desc[UR36][R162.64+0x60] ;  /* 0x00006024a29d7981 */ /* 0x004ee4000c1e1100 */
[----:B---3--:R-:W-:-:S05]  /*40c0*/  PRMT R89, R157, 0x8880, RZ ;  /* 0x000088809d597816 */ /* 0x008fca00000000ff */
[----:B------:R-:W-:-:S07]  /*40d0*/  IMAD R22, R89, R156, RZ ;  /* 0x0000009c59167224 */ /* 0x000fce00078e02ff */
.L_x_131:
[----:B------:R-:W-:Y:S05]  /*40e0*/  BSYNC B1 ;  /* 0x0000000000017941 */ /* 0x000fea0003800000 */
.L_x_130:
[----:B---3--:R-:W-:Y:S01]  /*40f0*/  @!P3 IMAD R89, R136, R155, R22 ;  /* 0x0000009b8859b224 */ /* 0x008fe200078e0216 */
[----:B------:R-:W-:Y:S04]  /*4100*/  BSSY B1, `(.L_x_132) ;  /* 0x0000006000017945 */ /* 0x000fe80003800000 */
[----:B------:R3:W-:Y:S01]  /*4110*/  @!P3 STG.E.U8 desc[UR36][R160.64+0x60], R89 ;  /* 0x00006059a000b986 */ /* 0x0007e2000c101124 */
[----:B------:R-:W-:Y:S05]  /*4120*/  @P5 BRA `(.L_x_133) ;  /* 0x00000000000c5947 */ /* 0x000fea0003800000 */
[----:B--2---:R-:W3:Y:S02]  /*4130*/  LDG.E.U8 R157, desc[UR36][R162.64+0x61] ;  /* 0x00006124a29d7981 */ /* 0x004ee4000c1e1100 */
[----:B---3--:R-:W-:-:S05]  /*4140*/  PRMT R89, R157, 0x8880, RZ ;  /* 0x000088809d597816 */ /* 0x008fca00000000ff */
[----:B------:R-:W-:-:S07]  /*4150*/  IMAD R22, R89, R156, RZ ;  /* 0x0000009c59167224 */ /* 0x000fce00078e02ff */
.L_x_133:
[----:B------:R-:W-:Y:S05]  /*4160*/  BSYNC B1 ;  /* 0x0000000000017941 */ /* 0x000fea0003800000 */
.L_x_132:
[----:B------:R-:W-:Y:S01]  /*4170*/  @!P5 IMAD R137, R137, R155, R22 ;  /* 0x0000009b8989d224 */ /* 0x000fe200078e0216 */
[----:B------:R-:W-:Y:S04]  /*4180*/  BSSY B1, `(.L_x_134) ;  /* 0x0000006000017945 */ /* 0x000fe80003800000 */
[----:B------:R0:W-:Y:S01]  /*4190*/  @!P5 STG.E.U8 desc[UR36][R160.64+0x61], R137 ;  /* 0x00006189a000d986 */ /* 0x0001e2000c101124 */
[----:B------:R-:W-:Y:S05]  /*41a0*/  @P2 BRA `(.L_x_135) ;  /* 0x00000000000c2947 */ /* 0x000fea0003800000 */
[----:B--2---:R-:W3:Y:S02]  /*41b0*/  LDG.E.U8 R157, desc[UR36][R166.64+0x60] ;  /* 0x00006024a69d7981 */ /* 0x004ee4000c1e1100 */
[----:B---3--:R-:W-:-:S05]  /*41c0*/  PRMT R89, R157, 0x8880, RZ ;  /* 0x000088809d597816 */ /* 0x008fca00000000ff */
[----:B------:R-:W-:-:S07]  /*41d0*/  IMAD R22, R89, R156, RZ ;  /* 0x0000009c59167224 */ /* 0x000fce00078e02ff */
.L_x_135:
[----:B------:R-:W-:Y:S05]  /*41e0*/  BSYNC B1 ;  /* 0x0000000000017941 */ /* 0x000fea0003800000 */
.L_x_134:
        /* <DEDUP_REMOVED lines=11> */
.L_x_137:
[----:B------:R-:W-:Y:S05]  /*42a0*/  BSYNC B1 ;  /* 0x0000000000017941 */ /* 0x000fea0003800000 */
.L_x_136:
[----:B------:R-:W-:Y:S01]  /*42b0*/  @!P4 IMAD R139, R139, R155, R22 ;  /* 0x0000009b8b8bc224 */ /* 0x000fe200078e0216 */
[----:B------:R-:W-:Y:S04]  /*42c0*/  BSSY B1, `(.L_x_138) ;  /* 0x0000006000017945 */ /* 0x000fe80003800000 */
[----:B------:R0:W-:Y:S01]  /*42d0*/  @!P4 STG.E.U8 desc[UR36][R8.64+0x61], R139 ;  /* 0x0000618b0800c986 */ /* 0x0001e2000c101124 */
[----:B------:R-:W-:Y:S05]  /*42e0*/  @P3 BRA `(.L_x_139) ;  /* 0x00000000000c3947 */ /* 0x000fea0003800000 */
[----:B--2---:R-:W3:Y:S02]  /*42f0*/  LDG.E.U8 R157, desc[UR36][R162.64+0x68] ;  /* 0x00006824a29d7981 */ /* 0x004ee4000c1e1100 */
[----:B---3--:R-:W-:-:S05]  /*4300*/  PRMT R89, R157, 0x8880, RZ ;  /* 0x000088809d597816 */ /* 0x008fca00000000ff */
[----:B------:R-:W-:-:S07]  /*4310*/  IMAD R22, R89, R156, RZ ;  /* 0x0000009c59167224 */ /* 0x000fce00078e02ff */
.L_x_139:
[----:B------:R-:W-:Y:S05]  /*4320*/  BSYNC B1 ;  /* 0x0000000000017941 */ /* 0x000fea0003800000 */
.L_x_138:
[----:B---3--:R-:W-:Y:S01]  /*4330*/  @!P3 IMAD R89, R140, R155, R22 ;  /* 0x0000009b8c59b224 */ /* 0x008fe200078e0216 */
[----:B------:R-:W-:Y:S04]  /*4340*/  BSSY B1, `(.L_x_140) ;  /* 0x0000006000017945 */ /* 0x000fe80003800000 */
[----:B------:R3:W-:Y:S01]  /*4350*/  @!P3 STG.E.U8 desc[UR36][R160.64+0x68], R89 ;  /* 0x00006859a000b986 */ /* 0x0007e2000c101124 */
[----:B------:R-:W-:Y:S05]  /*4360*/  @P5 BRA `(.L_x_141) ;  /* 0x00000000000c5947 */ /* 0x000fea0003800000 */
[----:B--2---:R-:W3:Y:S02]  /*4370*/  LDG.E.U8 R157, desc[UR36][R162.64+0x69] ;  /* 0x00006924a29d7981 */ /* 0x004ee4000c1e1100 */
[----:B---3--:R-:W-:-:S05]  /*4380*/  PRMT R89, R157, 0x8880, RZ ;  /* 0x000088809d597816 */ /* 0x008fca00000000ff */
[----:B------:R-:W-:-:S07]  /*4390*/  IMAD R22, R89, R156, RZ ;  /* 0x0000009c59167224 */ /* 0x000fce00078e02ff */
.L_x_141:
[----:B------:R-:W-:Y:S05]  /*43a0*/  BSYNC B1 ;  /* 0x0000000000017941 */ /* 0x000fea0003800000 */
.L_x_140:
[----:B------:R-:W-:Y:S01]  /*43b0*/  @!P5 IMAD R141, R141, R155, R22 ;  /* 0x0000009b8d8dd224 */ /* 0x000fe200078e0216 */
[----:B------:R-:W-:Y:S04]  /*43c0*/  BSSY B1, `(.L_x_142) ;  /* 0x0000006000017945 */ /* 0x000fe80003800000 */
[----:B------:R0:W-:Y:S01]  /*43d0*/  @!P5 STG.E.U8 desc[UR36][R160.64+0x69], R141 ;  /* 0x0000698da000d986 */ /* 0x0001e2000c101124 */
[----:B------:R-:W-:Y:S05]  /*43e0*/  @P2 BRA `(.L_x_143) ;  /* 0x00000000000c2947 */ /* 0x000fea0003800000 */
[----:B--2---:R-:W3:Y:S02]  /*43f0*/  LDG.E.U8 R157, desc[UR36][R166.64+0x68] ;  /* 0x00006824a69d7981 */ /* 0x004ee4000c1e1100 */
[----:B---3--:R-:W-:-:S05]  /*4400*/  PRMT R89, R157, 0x8880, RZ ;  /* 0x000088809d597816 */ /* 0x008fca00000000ff */
[----:B------:R-:W-:-:S07]  /*4410*/  IMAD R22, R89, R156, RZ ;  /* 0x0000009c59167224 */ /* 0x000fce00078e02ff */
.L_x_143:
[----:B------:R-:W-:Y:S05]  /*4420*/  BSYNC B1 ;  /* 0x0000000000017941 */ /* 0x000fea0003800000 */
.L_x_142:
        /* <DEDUP_REMOVED lines=11> */
.L_x_145:
[----:B------:R-:W-:Y:S05]  /*44e0*/  BSYNC B1 ;  /* 0x0000000000017941 */ /* 0x000fea0003800000 */
.L_x_144:
[----:B------:R-:W-:Y:S01]  /*44f0*/  @!P4 IMAD R143, R143, R155, R22 ;  /* 0x0000009b8f8fc224 */ /* 0x000fe200078e0216 */
[----:B------:R-:W-:Y:S04]  /*4500*/  BSSY B1, `(.L_x_146) ;  /* 0x0000006000017945 */ /* 0x000fe80003800000 */
[----:B------:R0:W-:Y:S01]  /*4510*/  @!P4 STG.E.U8 desc[UR36][R8.64+0x69], R143 ;  /* 0x0000698f0800c986 */ /* 0x0001e2000c101124 */
[----:B------:R-:W-:Y:S05]  /*4520*/  @P3 BRA `(.L_x_147) ;  /* 0x00000000000c3947 */ /* 0x000fea0003800000 */
[----:B--2---:R-:W3:Y:S02]  /*4530*/  LDG.E.U8 R157, desc[UR36][R162.64+0x70] ;  /* 0x00007024a29d7981 */ /* 0x004ee4000c1e1100 */
[----:B---3--:R-:W-:-:S05]  /*4540*/  PRMT R89, R157, 0x8880, RZ ;  /* 0x000088809d597816 */ /* 0x008fca00000000ff */
[----:B------:R-:W-:-:S07]  /*4550*/  IMAD R22, R89, R156, RZ ;  /* 0x0000009c59167224 */ /* 0x000fce00078e02ff */
.L_x_147:
[----:B------:R-:W-:Y:S05]  /*4560*/  BSYNC B1 ;  /* 0x0000000000017941 */ /* 0x000fea0003800000 */
.L_x_146:
[----:B---3--:R-:W-:Y:S01]  /*4570*/  @!P3 IMAD R89, R144, R155, R22 ;  /* 0x0000009b9059b224 */ /* 0x008fe200078e0216 */
[----:B------:R-:W-:Y:S04]  /*4580*/  BSSY B1, `(.L_x_148) ;  /* 0x0000006000017945 */ /* 0x000fe80003800000 */
[----:B------:R3:W-:Y:S01]  /*4590*/  @!P3 STG.E.U8 desc[UR36][R160.64+0x70], R89 ;  /* 0x00007059a000b986 */ /* 0x0007e2000c101124 */
[----:B------:R-:W-:Y:S05]  /*45a0*/  @P5 BRA `(.L_x_149) ;  /* 0x00000000000c5947 */ /* 0x000fea0003800000 */
[----:B--2---:R-:W3:Y:S02]  /*45b0*/  LDG.E.U8 R157, desc[UR36][R162.64+0x71] ;  /* 0x00007124a29d7981 */ /* 0x004ee4000c1e1100 */
[----:B---3--:R-:W-:-:S05]  /*45c0*/  PRMT R89, R157, 0x8880, RZ ;  /* 0x000088809d597816 */ /* 0x008fca00000000ff */
[----:B------:R-:W-:-:S07]  /*45d0*/  IMAD R22, R89, R156, RZ ;  /* 0x0000009c59167224 */ /* 0x000fce00078e02ff */
.L_x_149:
[----:B------:R-:W-:Y:S05]  /*45e0*/  BSYNC B1 ;  /* 0x0000000000017941 */ /* 0x000fea0003800000 */
.L_x_148:
[----:B------:R-:W-:Y:S01]  /*45f0*/  @!P5 IMAD R145, R145, R155, R22 ;  /* 0x0000009b9191d224 */ /* 0x000fe200078e0216 */
[----:B------:R-:W-:Y:S04]  /*4600*/  BSSY B1, `(.L_x_150) ;  /* 0x0000006000017945 */ /* 0x000fe80003800000 */
[----:B------:R0:W-:Y:S01]  /*4610*/  @!P5 STG.E.U8 desc[UR36][R160.64+0x71], R145 ;  /* 0x00007191a000d986 */ /* 0x0001e2000c101124 */
[----:B------:R-:W-:Y:S05]  /*4620*/  @P2 BRA `(.L_x_151) ;  /* 0x00000000000c2947 */ /* 0x000fea0003800000 */
[----:B--2---:R-:W3:Y:S02]  /*4630*/  LDG.E.U8 R157, desc[UR36][R166.64+0x70] ;  /* 0x00007024a69d7981 */ /* 0x004ee4000c1e1100 */
[----:B---3--:R-:W-:-:S05]  /*4640*/  PRMT R89, R157, 0x8880, RZ ;  /* 0x000088809d597816 */ /* 0x008fca00000000ff */
[----:B------:R-:W-:-:S07]  /*4650*/  IMAD R22, R89, R156, RZ ;  /* 0x0000009c59167224 */ /* 0x000fce00078e02ff */
.L_x_151:
[----:B------:R-:W-:Y:S05]  /*4660*/  BSYNC B1 ;  /* 0x0000000000017941 */ /* 0x000fea0003800000 */
.L_x_150:
[C---:B------:R-:W-:Y:S01]  /*4670*/  ISETP.LT.OR P4, PT, R3.reuse, 0x72, !P1 ;  /* 0x000000720300780c */ /* 0x040fe20004f81670 */
[----:B---3--:R-:W-:Y:S01]  /*4680*/  @!P2 IMAD R89, R146, R155, R22 ;  /* 0x0000009b9259a224 */ /* 0x008fe200078e0216 */
[----:B------:R-:W-:Y:S01]  /*4690*/  BSSY B1, `(.L_x_152) ;  /* 0x000000b000017945 */ /* 0x000fe20003800000 */
[----:B------:R-:W-:Y:S02]  /*46a0*/  ISETP.LT.OR P3, PT, R3, 0x79, !P0 ;  /* 0x000000790300780c */ /* 0x000fe40004761670 */
[----:B------:R-:W-:Y:S01]  /*46b0*/  IADD3 R153, P5, R153, 0x80, RZ ;  /* 0x0000008099997810 */ /* 0x000fe20007fbe0ff */
[----:B------:R3:W-:Y:S01]  /*46c0*/  @!P2 STG.E.U8 desc[UR36][R8.64+0x70], R89 ;  /* 0x000070590800a986 */ /* 0x0007e2000c101124 */
[C---:B------:R-:W-:Y:S02]  /*46d0*/  ISETP.LT.OR P2, PT, R3.reuse, 0x79, !P1 ;  /* 0x000000790300780c */ /* 0x040fe40004f41670 */
[C---:B------:R-:W-:Y:S02]  /*46e0*/  ISETP.LT.OR P0, PT, R3.reuse, 0x7a, !P0 ;  /* 0x0000007a0300780c */ /* 0x040fe40004701670 */
[----:B------:R-:W-:-:S02]  /*46f0*/  ISETP.LT.OR P1, PT, R3, 0x7a, !P1 ;  /* 0x0000007a0300780c */ /* 0x000fc40004f21670 */
[----:B------:R-:W-:Y:S11]  /*4700*/  @P4 BRA `(.L_x_153) ;  /* 0x00000000000c4947 */ /* 0x000ff60003800000 */
[----:B--2---:R-:W3:Y:S02]  /*4710*/  LDG.E.U8 R157, desc[UR36][R166.64+0x71] ;  /* 0x00007124a69d7981 */ /* 0x004ee4000c1e1100 */
[----:B---3--:R-:W-:-:S05]  /*4720*/  PRMT R89, R157, 0x8880, RZ ;  /* 0x000088809d597816 */ /* 0x008fca00000000ff */
[----:B------:R-:W-:-:S07]  /*4730*/  IMAD R22, R89, R156, RZ ;  /* 0x0000009c59167224 */ /* 0x000fce00078e02ff */
.L_x_153:
[----:B------:R-:W-:Y:S05]  /*4740*/  BSYNC B1 ;  /* 0x0000000000017941 */ /* 0x000fea0003800000 */
.L_x_152:
[----:B------:R-:W-:Y:S01]  /*4750*/  @!P4 IMAD R147, R147, R155, R22 ;  /* 0x0000009b9393c224 */ /* 0x000fe200078e0216 */
[----:B------:R-:W-:Y:S04]  /*4760*/  BSSY B1, `(.L_x_154) ;  /* 0x0000006000017945 */ /* 0x000fe80003800000 */
[----:B------:R0:W-:Y:S01]  /*4770*/  @!P4 STG.E.U8 desc[UR36][R8.64+0x71], R147 ;  /* 0x000071930800c986 */ /* 0x0001e2000c101124 */
[----:B------:R-:W-:Y:S05]  /*4780*/  @P3 BRA `(.L_x_155) ;  /* 0x00000000000c3947 */ /* 0x000fea0003800000 */
[----:B--2---:R-:W3:Y:S02]  /*4790*/  LDG.E.U8 R157, desc[UR36][R162.64+0x78] ;  /* 0x00007824a29d7981 */ /* 0x004ee4000c1e1100 */
[----:B---3--:R-:W-:-:S05]  /*47a0*/  PRMT R89, R157, 0x8880, RZ ;  /* 0x000088809d597816 */ /* 0x008fca00000000ff */
[----:B------:R-:W-:-:S07]  /*47b0*/  IMAD R22, R89, R156, RZ ;  /* 0x0000009c59167224 */ /* 0x000fce00078e02ff */
.L_x_155:
[----:B------:R-:W-:Y:S05]  /*47c0*/  BSYNC B1 ;  /* 0x0000000000017941 */ /* 0x000fea0003800000 */
.L_x_154:
[----:B---3--:R-:W-:Y:S01]  /*47d0*/  @!P3 IMAD R89, R148, R155, R22 ;  /* 0x0000009b9459b224 */ /* 0x008fe200078e0216 */
[----:B------:R-:W-:Y:S01]  /*47e0*/  BSSY B1, `(.L_x_156) ;  /* 0x0000007000017945 */ /* 0x000fe20003800000 */
[----:B----4-:R-:W-:-:S03]  /*47f0*/  IMAD.X R91, RZ, RZ, R5, P5 ;  /* 0x000000ffff5b7224 */ /* 0x010fc600028e0605 */
[----:B------:R3:W-:Y:S01]  /*4800*/  @!P3 STG.E.U8 desc[UR36][R160.64+0x78], R89 ;  /* 0x00007859a000b986 */ /* 0x0007e2000c101124 */
[----:B------:R-:W-:Y:S05]  /*4810*/  @P0 BRA `(.L_x_157) ;  /* 0x00000000000c0947 */ /* 0x000fea0003800000 */
[----:B--2---:R-:W2:Y:S02]  /*4820*/  LDG.E.U8 R157, desc[UR36][R162.64+0x79] ;  /* 0x00007924a29d7981 */ /* 0x004ea4000c1e1100 */
[----:B--2---:R-:W-:-:S05]  /*4830*/  PRMT R5, R157, 0x8880, RZ ;  /* 0x000088809d057816 */ /* 0x004fca00000000ff */
[----:B------:R-:W-:-:S07]  /*4840*/  IMAD R22, R5, R156, RZ ;  /* 0x0000009c05167224 */ /* 0x000fce00078e02ff */
.L_x_157:
[----:B------:R-:W-:Y:S05]  /*4850*/  BSYNC B1 ;  /* 0x0000000000017941 */ /* 0x000fea0003800000 */
.L_x_156:
[----:B------:R-:W-:Y:S01]  /*4860*/  @!P0 IMAD R149, R149, R155, R22 ;  /* 0x0000009b95958224 */ /* 0x000fe200078e0216 */
[----:B------:R-:W-:Y:S01]  /*4870*/  BSSY B1, `(.L_x_158) ;  /* 0x0000007000017945 */ /* 0x000fe20003800000 */
[----:B------:R-:W-:-:S03]  /*4880*/  IMAD R4, R91, R158, RZ ;  /* 0x0000009e5b047224 */ /* 0x000fc600078e02ff */
[----:B------:R4:W-:Y:S01]  /*4890*/  @!P0 STG.E.U8 desc[UR36][R160.64+0x79], R149 ;  /* 0x00007995a0008986 */ /* 0x0009e2000c101124 */
[----:B------:R-:W-:Y:S05]  /*48a0*/  @P2 BRA `(.L_x_159) ;  /* 0x00000000000c2947 */ /* 0x000fea0003800000 */
[----:B--2---:R-:W2:Y:S02]  /*48b0*/  LDG.E.U8 R157, desc[UR36][R166.64+0x78] ;  /* 0x00007824a69d7981 */ /* 0x004ea4000c1e1100 */
[----:B--2---:R-:W-:-:S05]  /*48c0*/  PRMT R5, R157, 0x8880, RZ ;  /* 0x000088809d057816 */ /* 0x004fca00000000ff */
[----:B------:R-:W-:-:S07]  /*48d0*/  IMAD R22, R5, R156, RZ ;  /* 0x0000009c05167224 */ /* 0x000fce00078e02ff */
.L_x_159:
[----:B------:R-:W-:Y:S05]  /*48e0*/  BSYNC B1 ;  /* 0x0000000000017941 */ /* 0x000fea0003800000 */
.L_x_158:
[----:B------:R-:W-:Y:S01]  /*48f0*/  @!P2 IMAD R5, R150, R155, R22 ;  /* 0x0000009b9605a224 */ /* 0x000fe200078e0216 */
[----:B------:R-:W-:Y:S01]  /*4900*/  BSSY B1, `(.L_x_160) ;  /* 0x0000009000017945 */ /* 0x000fe20003800000 */
[C---:B---3--:R-:W-:Y:S02]  /*4910*/  IMAD R89, R153.reuse, R159, R4 ;  /* 0x0000009f99597224 */ /* 0x048fe400078e0204 */
[CC--:B------:R-:W-:Y:S01]  /*4920*/  IMAD.WIDE.U32 R164, R153.reuse, R158.reuse, R164 ;  /* 0x0000009e99a47225 */ /* 0x0c0fe200078e00a4 */
[----:B------:R3:W-:Y:S03]  /*4930*/  @!P2 STG.E.U8 desc[UR36][R8.64+0x78], R5 ;  /* 0x000078050800a986 */ /* 0x0007e6000c101124 */
[----:B------:R-:W-:Y:S01]  /*4940*/  IMAD.WIDE.U32 R158, R153, R158, R20 ;  /* 0x0000009e999e7225 */ /* 0x000fe200078e0014 */
[----:B------:R-:W-:Y:S06]  /*4950*/  @P1 BRA `(.L_x_161) ;  /* 0x00000000000c1947 */ /* 0x000fec0003800000 */
[----:B--2---:R-:W3:Y:S02]  /*4960*/  LDG.E.U8 R157, desc[UR36][R166.64+0x79] ;  /* 0x00007924a69d7981 */ /* 0x004ee4000c1e1100 */
[----:B---3--:R-:W-:-:S05]  /*4970*/  PRMT R5, R157, 0x8880, RZ ;  /* 0x000088809d057816 */ /* 0x008fca00000000ff */
[----:B------:R-:W-:-:S07]  /*4980*/  IMAD R22, R5, R156, RZ ;  /* 0x0000009c05167224 */ /* 0x000fce00078e02ff */
.L_x_161:
[----:B------:R-:W-:Y:S05]  /*4990*/  BSYNC B1 ;  /* 0x0000000000017941 */ /* 0x000fea0003800000 */
.L_x_160:
[----:B------:R-:W-:Y:S01]  /*49a0*/  @!P1 IMAD R151, R151, R155, R22 ;  /* 0x0000009b97979224 */ /* 0x000fe200078e0216 */
[----:B------:R-:W-:Y:S01]  /*49b0*/  ISETP.GE.AND P2, PT, R0, 0x81, PT ;  /* 0x000000810000780c */ /* 0x000fe20003f46270 */
[----:B------:R-:W-:Y:S01]  /*49c0*/  BSSY B1, `(.L_x_162) ;  /* 0x000000c000017945 */ /* 0x000fe20003800000 */
[----:B------:R-:W-:Y:S02]  /*49d0*/  IADD3 R4, P5, R158, R12, RZ ;  /* 0x0000000c9e047210 */ /* 0x000fe40007fbe0ff */
[----:B------:R0:W-:Y:S01]  /*49e0*/  @!P1 STG.E.U8 desc[UR36][R8.64+0x79], R151 ;  /* 0x0000799708009986 */ /* 0x0001e2000c101124 */
[----:B------:R-:W-:Y:S02]  /*49f0*/  ISETP.LT.OR P1, PT, R3, 0x1, !P2 ;  /* 0x000000010300780c */ /* 0x000fe40005721670 */
[----:B---3--:R-:W-:Y:S02]  /*4a00*/  IADD3.X R5, R13, R159, R89, P5, !PT ;  /* 0x0000009f0d057210 */ /* 0x008fe40002ffe459 */
[----:B------:R-:W-:-:S02]  /*4a10*/  ISETP.GE.AND P0, PT, R0, 0x89, PT ;  /* 0x000000890000780c */ /* 0x000fc40003f06270 */
[----:B------:R-:W-:Y:S02]  /*4a20*/  IADD3 R12, P4, P3, R14, R12, R164 ;  /* 0x0000000c0e0c7210 */ /* 0x000fe40007b9e0a4 */
[----:B------:R-:W-:-:S05]  /*4a30*/  ISETP.LT.OR P5, PT, R3, 0x2, !P2 ;  /* 0x000000020300780c */ /* 0x000fca00057a1670 */
[----:B0-----:R-:W-:Y:S08]  /*4a40*/  @P1 BRA `(.L_x_163) ;  /* 0x00000000000c1947 */ /* 0x001ff00003800000 */
[----:B--2---:R-:W2:Y:S02]  /*4a50*/  LDG.E.U8 R157, desc[UR36][R4.64] ;  /* 0x00000024049d7981 */ /* 0x004ea4000c1e1100 */
[----:B--2---:R-:W-:-:S05]  /*4a60*/  PRMT R9, R157, 0x8880, RZ ;  /* 0x000088809d097816 */ /* 0x004fca00000000ff */
[----:B------:R-:W-:-:S07]  /*4a70*/  IMAD R22, R9, R156, RZ ;  /* 0x0000009c09167224 */ /* 0x000fce00078e02ff */
.L_x_163:
[----:B------:R-:W-:Y:S05]  /*4a80*/  BSYNC B1 ;  /* 0x0000000000017941 */ /* 0x000fea0003800000 */
.L_x_162:
[----:B------:R-:W-:Y:S01]  /*4a90*/  @!P1 IMAD R9, R24, R155, R22 ;  /* 0x0000009b18099224 */ /* 0x000fe200078e0216 */
[----:B------:R-:W-:Y:S01]  /*4aa0*/  BSSY B1, `(.L_x_164) ;  /* 0x0000007000017945 */ /* 0x000fe20003800000 */
[----:B------:R-:W-:-:S03]  /*4ab0*/  IMAD.IADD R164, R89, 0x1, R165 ;  /* 0x0000000159a47824 */ /* 0x000fc600078e02a5 */
[----:B------:R0:W-:Y:S01]  /*4ac0*/  @!P1 STG.E.U8 desc[UR36][R6.64], R9 ;  /* 0x0000000906009986 */ /* 0x0001e2000c101124 */
[----:B------:R-:W-:Y:S05]  /*4ad0*/  @P5 BRA `(.L_x_165) ;  /* 0x00000000000c5947 */ /* 0x000fea0003800000 */
[----:B--2---:R-:W0:Y:S02]  /*4ae0*/  LDG.E.U8 R157, desc[UR36][R4.64+0x1] ;  /* 0x00000124049d7981 */ /* 0x004e24000c1e1100 */
[----:B0-----:R-:W-:-:S05]  /*4af0*/  PRMT R9, R157, 0x8880, RZ ;  /* 0x000088809d097816 */ /* 0x001fca00000000ff */
[----:B------:R-:W-:-:S07]  /*4b00*/  IMAD R22, R9, R156, RZ ;  /* 0x0000009c09167224 */ /* 0x000fce00078e02ff */
.L_x_165:
[----:B------:R-:W-:Y:S05]  /*4b10*/  BSYNC B1 ;  /* 0x0000000000017941 */ /* 0x000fea0003800000 */
.L_x_164:
[----:B------:R-:W-:Y:S01]  /*4b20*/  ISETP.LT.OR P1, PT, R3, 0x1, !P0 ;  /* 0x000000010300780c */ /* 0x000fe20004721670 */
[----:B------:R-:W-:Y:S01]  /*4b30*/  @!P5 IMAD R25, R25, R155, R22 ;  /* 0x0000009b1919d224 */ /* 0x000fe200078e0216 */
[----:B------:R-:W-:Y:S01]  /*4b40*/  BSSY B1, `(.L_x_166) ;  /* 0x000000a000017945 */ /* 0x000fe20003800000 */
[----:B------:R-:W-:Y:S02]  /*4b50*/  IADD3.X R13, R21, R13, R164, P4, P3 ;  /* 0x0000000d150d7210 */ /* 0x000fe400027e64a4 */
[C---:B------:R-:W-:Y:S01]  /*4b60*/  ISETP.LT.OR P4, PT, R3.reuse, 0x2, !P0 ;  /* 0x000000020300780c */ /* 0x040fe20004781670 */
[----:B------:R3:W-:Y:S01]  /*4b70*/  @!P5 STG.E.U8 desc[UR36][R6.64+0x1], R25 ;  /* 0x000001190600d986 */ /* 0x0007e2000c101124 */
[C---:B------:R-:W-:Y:S02]  /*4b80*/  ISETP.LT.OR P5, PT, R3.reuse, 0x9, !P2 ;  /* 0x000000090300780c */ /* 0x040fe400057a1670 */
[----:B------:R-:W-:-:S04]  /*4b90*/  ISETP.LT.OR P3, PT, R3, 0xa, !P2 ;  /* 0x0000000a0300780c */ /* 0x000fc80005761670 */
[----:B------:R-:W-:Y:S09]  /*4ba0*/  @P1 BRA `(.L_x_167) ;  /* 0x00000000000c1947 */ /* 0x000ff20003800000 */
[----:B--2---:R-:W0:Y:S02]  /*4bb0*/  LDG.E.U8 R157, desc[UR36][R12.64] ;  /* 0x000000240c9d7981 */ /* 0x004e24000c1e1100 */
[----:B0-----:R-:W-:-:S05]  /*4bc0*/  PRMT R9, R157, 0x8880, RZ ;  /* 0x000088809d097816 */ /* 0x001fca00000000ff */
[----:B------:R-:W-:-:S07]  /*4bd0*/  IMAD R22, R9, R156, RZ ;  /* 0x0000009c09167224 */ /* 0x000fce00078e02ff */
.L_x_167:
[----:B------:R-:W-:Y:S05]  /*4be0*/  BSYNC B1 ;  /* 0x0000000000017941 */ /* 0x000fea0003800000 */
.L_x_166:
[----:B0-----:R-:W-:Y:S01]  /*4bf0*/  @!P1 IMAD R9, R26, R155, R22 ;  /* 0x0000009b1a099224 */ /* 0x001fe200078e0216 */
[----:B------:R-:W-:Y:S04]  /*4c00*/  BSSY B1, `(.L_x_168) ;  /* 0x0000006000017945 */ /* 0x000fe80003800000 */
[----:B------:R0:W-:Y:S01]  /*4c10*/  @!P1 STG.E.U8 desc[UR36][R10.64], R9 ;  /* 0x000000090a009986 */ /* 0x0001e2000c101124 */
[----:B------:R-:W-:Y:S05]  /*4c20*/  @P4 BRA `(.L_x_169) ;  /* 0x00000000000c4947 */ /* 0x000fea0003800000 */
[----:B--2---:R-:W0:Y:S02]  /*4c30*/  LDG.E.U8 R157, desc[UR36][R12.64+0x1] ;  /* 0x000001240c9d7981 */ /* 0x004e24000c1e1100 */
[----:B0-----:R-:W-:-:S05]  /*4c40*/  PRMT R9, R157, 0x8880, RZ ;  /* 0x000088809d097816 */ /* 0x001fca00000000ff */
[----:B------:R-:W-:-:S07]  /*4c50*/  IMAD R22, R9, R156, RZ ;  /* 0x0000009c09167224 */ /* 0x000fce00078e02ff */
.L_x_169:
[----:B------:R-:W-:Y:S05]  /*4c60*/  BSYNC B1 ;  /* 0x0000000000017941 */ /* 0x000fea0003800000 */
.L_x_168:
[----:B------:R-:W-:Y:S01]  /*4c70*/  @!P4 IMAD R27, R27, R155, R22 ;  /* 0x0000009b1b1bc224 */ /* 0x000fe200078e0216 */
[----:B------:R-:W-:Y:S04]  /*4c80*/  BSSY B1, `(.L_x_170) ;  /* 0x0000006000017945 */ /* 0x000fe80003800000 */
[----:B------:R0:W-:Y:S01]  /*4c90*/  @!P4 STG.E.U8 desc[UR36][R10.64+0x1], R27 ;  /* 0x0000011b0a00c986 */ /* 0x0001e2000c101124 */
[----:B------:R-:W-:Y:S05]  /*4ca0*/  @P5 BRA `(.L_x_171) ;  /* 0x00000000000c5947 */ /* 0x000fea0003800000 */
[----:B--2---:R-:W0:Y:S02]  /*4cb0*/  LDG.E.U8 R157, desc[UR36][R4.64+0x8] ;  /* 0x00000824049d7981 */ /* 0x004e24000c1e1100 */
[----:B0-----:R-:W-:-:S05]  /*4cc0*/  PRMT R9, R157, 0x8880, RZ ;  /* 0x000088809d097816 */ /* 0x001fca00000000ff */
[----:B------:R-:W-:-:S07]  /*4cd0*/  IMAD R22, R9, R156, RZ ;  /* 0x0000009c09167224 */ /* 0x000fce00078e02ff */
.L_x_171:
[----:B------:R-:W-:Y:S05]  /*4ce0*/  BSYNC B1 ;  /* 0x0000000000017941 */ /* 0x000fea0003800000 */
.L_x_170:
[----:B0-----:R-:W-:Y:S01]  /*4cf0*/  @!P5 IMAD R9, R28, R155, R22 ;  /* 0x0000009b1c09d224 */ /* 0x001fe200078e0216 */
[----:B------:R-:W-:Y:S04]  /*4d00*/  BSSY B1, `(.L_x_172) ;  /* 0x0000006000017945 */ /* 0x000fe80003800000 */
[----:B------:R0:W-:Y:S01]  /*4d10*/  @!P5 STG.E.U8 desc[UR36][R6.64+0x8], R9 ;  /* 0x000008090600d986 */ /* 0x0001e2000c101124 */
[----:B------:R-:W-:Y:S05]  /*4d20*/  @P3 BRA `(.L_x_173) ;  /* 0x00000000000c3947 */ /* 0x000fea0003800000 */
[----:B--2---:R-:W0:Y:S02]  /*4d30*/  LDG.E.U8 R157, desc[UR36][R4.64+0x9] ;  /* 0x00000924049d7981 */ /* 0x004e24000c1e1100 */
[----:B0-----:R-:W-:-:S05]  /*4d40*/  PRMT R9, R157, 0x8880, RZ ;  /* 0x000088809d097816 */ /* 0x001fca00000000ff */
[----:B------:R-:W-:-:S07]  /*4d50*/  IMAD R22, R9, R156, RZ ;  /* 0x0000009c09167224 */ /* 0x000fce00078e02ff */
.L_x_173:
[----:B------:R-:W-:Y:S05]  /*4d60*/  BSYNC B1 ;  /* 0x0000000000017941 */ /* 0x000fea0003800000 */
.L_x_172:
[----:B------:R-:W-:Y:S01]  /*4d70*/  ISETP.LT.OR P5, PT, R3, 0x9, !P0 ;  /* 0x000000090300780c */ /* 0x000fe200047a1670 */
[----:B------:R-:W-:Y:S01]  /*4d80*/  @!P3 IMAD R29, R29, R155, R22 ;  /* 0x0000009b1d1db224 */ /* 0x000fe200078e0216 */
[----:B------:R-:W-:Y:S01]  /*4d90*/  BSSY B1, `(.L_x_174) ;  /* 0x0000009000017945 */ /* 0x000fe20003800000 */
[C---:B------:R-:W-:Y:S02]  /*4da0*/  ISETP.LT.OR P4, PT, R3.reuse, 0xa, !P0 ;  /* 0x0000000a0300780c */ /* 0x040fe40004781670 */
[C---:B------:R-:W-:Y:S01]  /*4db0*/  ISETP.LT.OR P1, PT, R3.reuse, 0x12, !P2 ;  /* 0x000000120300780c */ /* 0x040fe20005721670 */
[----:B------:R0:W-:Y:S01]  /*4dc0*/  @!P3 STG.E.U8 desc[UR36][R6.64+0x9], R29 ;  /* 0x0000091d0600b986 */ /* 0x0001e2000c101124 */
[----:B------:R-:W-:-:S06]  /*4dd0*/  ISETP.LT.OR P3, PT, R3, 0x11, !P2 ;  /* 0x000000110300780c */ /* 0x000fcc0005761670 */
[----:B------:R-:W-:Y:S07]  /*4de0*/  @P5 BRA `(.L_x_175) ;  /* 0x00000000000c5947 */ /* 0x000fee0003800000 */
[----:B--2---:R-:W0:Y:S02]  /*4df0*/  LDG.E.U8 R157, desc[UR36][R12.64+0x8] ;  /* 0x000008240c9d7981 */ /* 0x004e24000c1e1100 */
[----:B0-----:R-:W-:-:S05]  /*4e00*/  PRMT R9, R157, 0x8880, RZ ;  /* 0x000088809d097816 */ /* 0x001fca00000000ff */
[----:B------:R-:W-:-:S07]  /*4e10*/  IMAD R22, R9, R156, RZ ;  /* 0x0000009c09167224 */ /* 0x000fce00078e02ff */
.L_x_175:
[----:B------:R-:W-:Y:S05]  /*4e20*/  BSYNC B1 ;  /* 0x0000000000017941 */ /* 0x000fea0003800000 */
.L_x_174:
[----:B0-----:R-:W-:Y:S01]  /*4e30*/  @!P5 IMAD R9, R30, R155, R22 ;  /* 0x0000009b1e09d224 */ /* 0x001fe200078e0216 */
[----:B------:R-:W-:Y:S04]  /*4e40*/  BSSY B1, `(.L_x_176) ;  /* 0x0000006000017945 */ /* 0x000fe80003800000 */
[----:B------:R0:W-:Y:S01]  /*4e50*/  @!P5 STG.E.U8 desc[UR36][R10.64+0x8], R9 ;  /* 0x000008090a00d986 */ /* 0x0001e2000c101124 */
[----:B------:R-:W-:Y:S05]  /*4e60*/  @P4 BRA `(.L_x_177) ;  /* 0x00000000000c4947 */ /* 0x000fea0003800000 */
[----:B--2---:R-:W0:Y:S02]  /*4e70*/  LDG.E.U8 R157, desc[UR36][R12.64+0x9] ;  /* 0x000009240c9d7981 */ /* 0x004e24000c1e1100 */
[----:B0-----:R-:W-:-:S05]  /*4e80*/  PRMT R9, R157, 0x8880, RZ ;  /* 0x000088809d097816 */ /* 0x001fca00000000ff */
[----:B------:R-:W-:-:S07]  /*4e90*/  IMAD R22, R9, R156, RZ ;  /* 0x0000009c09167224 */ /* 0x000fce00078e02ff */
.L_x_177:
[----:B------:R-:W-:Y:S05]  /*4ea0*/  BSYNC B1 ;  /* 0x0000000000017941 */ /* 0x000fea0003800000 */
.L_x_176:
[----:B------:R-:W-:Y:S01]  /*4eb0*/  @!P4 IMAD R31, R31, R155, R22 ;  /* 0x0000009b1f1fc224 */ /* 0x000fe200078e0216 */
[----:B------:R-:W-:Y:S04]  /*4ec0*/  BSSY B1, `(.L_x_178) ;  /* 0x0000006000017945 */ /* 0x000fe80003800000 */
[----:B------:R0:W-:Y:S01]  /*4ed0*/  @!P4 STG.E.U8 desc[UR36][R10.64+0x9], R31 ;  /* 0x0000091f0a00c986 */ /* 0x0001e2000c101124 */
[----:B------:R-:W-:Y:S05]  /*4ee0*/  @P3 BRA `(.L_x_179) ;  /* 0x00000000000c3947 */ /* 0x000fea0003800000 */
[----:B--2---:R-:W0:Y:S02]  /*4ef0*/  LDG.E.U8 R157, desc[UR36][R4.64+0x10] ;  /* 0x00001024049d7981 */ /* 0x004e24000c1e1100 */
[----:B0-----:R-:W-:-:S05]  /*4f00*/  PRMT R9, R157, 0x8880, RZ ;  /* 0x000088809d097816 */ /* 0x001fca00000000ff */
[----:B------:R-:W-:-:S07]  /*4f10*/  IMAD R22, R9, R156, RZ ;  /* 0x0000009c09167224 */ /* 0x000fce00078e02ff */
.L_x_179:
[----:B------:R-:W-:Y:S05]  /*4f20*/  BSYNC B1 ;  /* 0x0000000000017941 */ /* 0x000fea0003800000 */
.L_x_178:
[----:B0-----:R-:W-:Y:S01]  /*4f30*/  @!P3 IMAD R9, R32, R155, R22 ;  /* 0x0000009b2009b224 */ /* 0x001fe200078e0216 */
[----:B------:R-:W-:Y:S04]  /*4f40*/  BSSY B1, `(.L_x_180) ;  /* 0x0000006000017945 */ /* 0x000fe80003800000 */
[----:B------:R0:W-:Y:S01]  /*4f50*/  @!P3 STG.E.U8 desc[UR36][R6.64+0x10], R9 ;  /* 0x000010090600b986 */ /* 0x0001e2000c101124 */
[----:B------:R-:W-:Y:S05]  /*4f60*/  @P1 BRA `(.L_x_181) ;  /* 0x00000000000c1947 */ /* 0x000fea0003800000 */
[----:B--2---:R-:W0:Y:S02]  /*4f70*/  LDG.E.U8 R157, desc[UR36][R4.64+0x11] ;  /* 0x00001124049d7981 */ /* 0x004e24000c1e1100 */
[----:B0-----:R-:W-:-:S05]  /*4f80*/  PRMT R9, R157, 0x8880, RZ ;  /* 0x000088809d097816 */ /* 0x001fca00000000ff */
[----:B------:R-:W-:-:S07]  /*4f90*/  IMAD R22, R9, R156, RZ ;  /* 0x0000009c09167224 */ /* 0x000fce00078e02ff */
.L_x_181:
[----:B------:R-:W-:Y:S05]  /*4fa0*/  BSYNC B1 ;  /* 0x0000000000017941 */ /* 0x000fea0003800000 */
.L_x_180:
        /* <DEDUP_REMOVED lines=11> */
.L_x_183:
[----:B------:R-:W-:Y:S05]  /*5060*/  BSYNC B1 ;  /* 0x0000000000017941 */ /* 0x000fea0003800000 */
.L_x_182:
[----:B0-----:R-:W-:Y:S01]  /*5070*/  @!P4 IMAD R9, R34, R155, R22 ;  /* 0x0000009b2209c224 */ /* 0x001fe200078e0216 */
[----:B------:R-:W-:Y:S04]  /*5080*/  BSSY B1, `(.L_x_184) ;  /* 0x0000006000017945 */ /* 0x000fe80003800000 */
[----:B------:R0:W-:Y:S01]  /*5090*/  @!P4 STG.E.U8 desc[UR36][R10.64+0x10], R9 ;  /* 0x000010090a00c986 */ /* 0x0001e2000c101124 */
[----:B------:R-:W-:Y:S05]  /*50a0*/  @P3 BRA `(.L_x_185) ;  /* 0x00000000000c3947 */ /* 0x000fea0003800000 */
[----:B--2---:R-:W0:Y:S02]  /*50b0*/  LDG.E.U8 R157, desc[UR36][R12.64+0x11] ;  /* 0x000011240c9d7981 */ /* 0x004e24000c1e1100 */
[----:B0-----:R-:W-:-:S05]  /*50c0*/  PRMT R9, R157, 0x8880, RZ ;  /* 0x000088809d097816 */ /* 0x001fca00000000ff */
[----:B------:R-:W-:-:S07]  /*50d0*/  IMAD R22, R9, R156, RZ ;  /* 0x0000009c09167224 */ /* 0x000fce00078e02ff */
.L_x_185:
[----:B------:R-:W-:Y:S05]  /*50e0*/  BSYNC B1 ;  /* 0x0000000000017941 */ /* 0x000fea0003800000 */
.L_x_184:
[----:B------:R-:W-:Y:S01]  /*50f0*/  @!P3 IMAD R35, R35, R155, R22 ;  /* 0x0000009b2323b224 */ /* 0x000fe200078e0216 */
[----:B------:R-:W-:Y:S04]  /*5100*/  BSSY B1, `(.L_x_186) ;  /* 0x0000006000017945 */ /* 0x000fe80003800000 */
[----:B------:R0:W-:Y:S01]  /*5110*/  @!P3 STG.E.U8 desc[UR36][R10.64+0x11], R35 ;  /* 0x000011230a00b986 */ /* 0x0001e2000c101124 */
[----:B------:R-:W-:Y:S05]  /*5120*/  @P5 BRA `(.L_x_187) ;  /* 0x00000000000c5947 */ /* 0x000fea0003800000 */
[----:B--2---:R-:W0:Y:S02]  /*5130*/  LDG.E.U8 R157, desc[UR36][R4.64+0x18] ;  /* 0x00001824049d7981 */ /* 0x004e24000c1e1100 */
[----:B0-----:R-:W-:-:S05]  /*5140*/  PRMT R9, R157, 0x8880, RZ ;  /* 0x000088809d097816 */ /* 0x001fca00000000ff */
[----:B------:R-:W-:-:S07]  /*5150*/  IMAD R22, R9, R156, RZ ;  /* 0x0000009c09167224 */ /* 0x000fce00078e02ff */
.L_x_187:
[----:B------:R-:W-:Y:S05]  /*5160*/  BSYNC B1 ;  /* 0x0000000000017941 */ /* 0x000fea0003800000 */
.L_x_186:
[----:B0-----:R-:W-:Y:S01]  /*5170*/  @!P5 IMAD R9, R36, R155, R22 ;  /* 0x0000009b2409d224 */ /* 0x001fe200078e0216 */
[----:B------:R-:W-:Y:S04]  /*5180*/  BSSY B1, `(.L_x_188) ;  /* 0x0000006000017945 */ /* 0x000fe80003800000 */
[----:B------:R0:W-:Y:S01]  /*5190*/  @!P5 STG.E.U8 desc[UR36][R6.64+0x18], R9 ;  /* 0x000018090600d986 */ /* 0x0001e2000c101124 */
[----:B------:R-:W-:Y:S05]  /*51a0*/  @P1 BRA `(.L_x_189) ;  /* 0x00000000000c1947 */ /* 0x000fea0003800000 */
[----:B--2---:R-:W0:Y:S02]  /*51b0*/  LDG.E.U8 R157, desc[UR36][R4.64+0x19] ;  /* 0x00001924049d7981 */ /* 0x004e24000c1e1100 */
[----:B0-----:R-:W-:-:S05]  /*51c0*/  PRMT R9, R157, 0x8880, RZ ;  /* 0x000088809d097816 */ /* 0x001fca00000000ff */
[----:B------:R-:W-:-:S07]  /*51d0*/  IMAD R22, R9, R156, RZ ;  /* 0x0000009c09167224 */ /* 0x000fce00078e02ff */
.L_x_189:
[----:B------:R-:W-:Y:S05]  /*51e0*/  BSYNC B1 ;  /* 0x0000000000017941 */ /* 0x000fea0003800000 */
.L_x_188:
        /* <DEDUP_REMOVED lines=11> */
.L_x_191:
[----:B------:R-:W-:Y:S05]  /*52a0*/  BSYNC B1 ;  /* 0x0000000000017941 */ /* 0x000fea0003800000 */
.L_x_190:
[----:B0-----:R-:W-:Y:S01]  /*52b0*/  @!P4 IMAD R9, R38, R155, R22 ;  /* 0x0000009b2609c224 */ /* 0x001fe200078e0216 */
[----:B------:R-:W-:Y:S04]  /*52c0*/  BSSY B1, `(.L_x_192) ;  /* 0x0000006000017945 */ /* 0x000fe80003800000 */
[----:B------:R0:W-:Y:S01]  /*52d0*/  @!P4 STG.E.U8 desc[UR36][R10.64+0x18], R9 ;  /* 0x000018090a00c986 */ /* 0x0001e2000c101124 */
[----:B------:R-:W-:Y:S05]  /*52e0*/  @P3 BRA `(.L_x_193) ;  /* 0x00000000000c3947 */ /* 0x000fea0003800000 */
[----:B--2---:R-:W0:Y:S02]  /*52f0*/  LDG.E.U8 R157, desc[UR36][R12.64+0x19] ;  /* 0x000019240c9d7981 */ /* 0x004e24000c1e1100 */
[----:B0-----:R-:W-:-:S05]  /*5300*/  PRMT R9, R157, 0x8880, RZ ;  /* 0x000088809d097816 */ /* 0x001fca00000000ff */
[----:B------:R-:W-:-:S07]  /*5310*/  IMAD R22, R9, R156, RZ ;  /* 0x0000009c09167224 */ /* 0x000fce00078e02ff */
.L_x_193:
[----:B------:R-:W-:Y:S05]  /*5320*/  BSYNC B1 ;  /* 0x0000000000017941 */ /* 0x000fea0003800000 */
.L_x_192:
[----:B------:R-:W-:Y:S01]  /*5330*/  @!P3 IMAD R39, R39, R155, R22 ;  /* 0x0000009b2727b224 */ /* 0x000fe200078e0216 */
[----:B------:R-:W-:Y:S04]  /*5340*/  BSSY B1, `(.L_x_194) ;  /* 0x0000006000017945 */ /* 0x000fe80003800000 */
[----:B------:R0:W-:Y:S01]  /*5350*/  @!P3 STG.E.U8 desc[UR36][R10.64+0x19], R39 ;  /* 0x000019270a00b986 */ /* 0x0001e2000c101124 */
[----:B------:R-:W-:Y:S05]  /*5360*/  @P5 BRA `(.L_x_195) ;  /* 0x00000000000c5947 */ /* 0x000fea0003800000 */
[----:B--2---:R-:W0:Y:S02]  /*5370*/  LDG.E.U8 R157, desc[UR36][R4.64+0x20] ;  /* 0x00002024049d7981 */ /* 0x004e24000c1e1100 */
[----:B0-----:R-:W-:-:S05]  /*5380*/  PRMT R9, R157, 0x8880, RZ ;  /* 0x000088809d097816 */ /* 0x001fca00000000ff */
[----:B------:R-:W-:-:S07]  /*5390*/  IMAD R22, R9, R156, RZ ;  /* 0x0000009c09167224 */ /* 0x000fce00078e02ff */
.L_x_195:
[----:B------:R-:W-:Y:S05]  /*53a0*/  BSYNC B1 ;  /* 0x0000000000017941 */ /* 0x000fea0003800000 */
.L_x_194:
[----:B0-----:R-:W-:Y:S01]  /*53b0*/  @!P5 IMAD R9, R40, R155, R22 ;  /* 0x0000009b2809d224 */ /* 0x001fe200078e0216 */
[----:B------:R-:W-:Y:S04]  /*53c0*/  BSSY B1, `(.L_x_196) ;  /* 0x0000006000017945 */ /* 0x000fe80003800000 */
[----:B------:R0:W-:Y:S01]  /*53d0*/  @!P5 STG.E.U8 desc[UR36][R6.64+0x20], R9 ;  /* 0x000020090600d986 */ /* 0x0001e2000c101124 */
[----:B------:R-:W-:Y:S05]  /*53e0*/  @P1 BRA `(.L_x_197) ;  /* 0x00000000000c1947 */ /* 0x000fea0003800000 */
[----:B--2---:R-:W0:Y:S02]  /*53f0*/  LDG.E.U8 R157, desc[UR36][R4.64+0x21] ;  /* 0x00002124049d7981 */ /* 0x004e24000c1e1100 */
[----:B0-----:R-:W-:-:S05]  /*5400*/  PRMT R9, R157, 0x8880, RZ ;  /* 0x000088809d097816 */ /* 0x001fca00000000ff */
[----:B------:R-:W-:-:S07]  /*5410*/  IMAD R22, R9, R156, RZ ;  /* 0x0000009c09167224 */ /* 0x000fce00078e02ff */
.L_x_197:
[----:B------:R-:W-:Y:S05]  /*5420*/  BSYNC B1 ;  /* 0x0000000000017941 */ /* 0x000fea0003800000 */
.L_x_196:
        /* <DEDUP_REMOVED lines=11> */
.L_x_199:
[----:B------:R-:W-:Y:S05]  /*54e0*/  BSYNC B1 ;  /* 0x0000000000017941 */ /* 0x000fea0003800000 */
.L_x_198:
[----:B0-----:R-:W-:Y:S01]  /*54f0*/  @!P4 IMAD R9, R42, R155, R22 ;  /* 0x0000009b2a09c224 */ /* 0x001fe200078e0216 */
[----:B------:R-:W-:Y:S04]  /*5500*/  BSSY B1, `(.L_x_200) ;  /* 0x0000006000017945 */ /* 0x000fe80003800000 */
[----:B------:R0:W-:Y:S01]  /*5510*/  @!P4 STG.E.U8 desc[UR36][R10.64+0x20], R9 ;  /* 0x000020090a00c986 */ /* 0x0001e2000c101124 */
[----:B------:R-:W-:Y:S05]  /*5520*/  @P3 BRA `(.L_x_201) ;  /* 0x00000000000c3947 */ /* 0x000fea0003800000 */
[----:B--2---:R-:W0:Y:S02]  /*5530*/  LDG.E.U8 R157, desc[UR36][R12.64+0x21] ;  /* 0x000021240c9d7981 */ /* 0x004e24000c1e1100 */
[----:B0-----:R-:W-:-:S05]  /*5540*/  PRMT R9, R157, 0x8880, RZ ;  /* 0x000088809d097816 */ /* 0x001fca00000000ff */
[----:B------:R-:W-:-:S07]  /*5550*/  IMAD R22, R9, R156, RZ ;  /* 0x0000009c09167224 */ /* 0x000fce00078e02ff */
.L_x_201:
[----:B------:R-:W-:Y:S05]  /*5560*/  BSYNC B1 ;  /* 0x0000000000017941 */ /* 0x000fea0003800000 */
.L_x_200:
[----:B------:R-:W-:Y:S01]  /*5570*/  @!P3 IMAD R43, R43, R155, R22 ;  /* 0x0000009b2b2bb224 */ /* 0x000fe200078e0216 */
[----:B------:R-:W-:Y:S04]  /*5580*/  BSSY B1, `(.L_x_202) ;  /* 0x0000006000017945 */ /* 0x000fe80003800000 */
[----:B------:R0:W-:Y:S01]  /*5590*/  @!P3 STG.E.U8 desc[UR36][R10.64+0x21], R43 ;  /* 0x0000212b0a00b986 */ /* 0x0001e2000c101124 */
[----:B------:R-:W-:Y:S05]  /*55a0*/  @P5 BRA `(.L_x_203) ;  /* 0x00000000000c5947 */ /* 0x000fea0003800000 */
[----:B--2---:R-:W0:Y:S02]  /*55b0*/  LDG.E.U8 R157, desc[UR36][R4.64+0x28] ;  /* 0x00002824049d7981 */ /* 0x004e24000c1e1100 */
[----:B0-----:R-:W-:-:S05]  /*55c0*/  PRMT R9, R157, 0x8880, RZ ;  /* 0x000088809d097816 */ /* 0x001fca00000000ff */
[----:B------:R-:W-:-:S07]  /*55d0*/  IMAD R22, R9, R156, RZ ;  /* 0x0000009c09167224 */ /* 0x000fce00078e02ff */
.L_x_203:
[----:B------:R-:W-:Y:S05]  /*55e0*/  BSYNC B1 ;  /* 0x0000000000017941 */ /* 0x000fea0003800000 */
.L_x_202:
[----:B0-----:R-:W-:Y:S01]  /*55f0*/  @!P5 IMAD R9, R44, R155, R22 ;  /* 0x0000009b2c09d224 */ /* 0x001fe200078e0216 */
[----:B------:R-:W-:Y:S04]  /*5600*/  BSSY B1, `(.L_x_204) ;  /* 0x0000006000017945 */ /* 0x000fe80003800000 */
[----:B------:R0:W-:Y:S01]  /*5610*/  @!P5 STG.E.U8 desc[UR36][R6.64+0x28], R9 ;  /* 0x000028090600d986 */ /* 0x0001e2000c101124 */
[----:B------:R-:W-:Y:S05]  /*5620*/  @P1 BRA `(.L_x_205) ;  /* 0x00000000000c1947 */ /* 0x000fea0003800000 */
[----:B--2---:R-:W0:Y:S02]  /*5630*/  LDG.E.U8 R157, desc[UR36][R4.64+0x29] ;  /* 0x00002924049d7981 */ /* 0x004e24000c1e1100 */
[----:B0-----:R-:W-:-:S05]  /*5640*/  PRMT R9, R157, 0x8880, RZ ;  /* 0x000088809d097816 */ /* 0x001fca00000000ff */
[----:B------:R-:W-:-:S07]  /*5650*/  IMAD R22, R9, R156, RZ ;  /* 0x0000009c09167224 */ /* 0x000fce00078e02ff */
.L_x_205:
[----:B------:R-:W-:Y:S05]  /*5660*/  BSYNC B1 ;  /* 0x0000000000017941 */ /* 0x000fea0003800000 */
.L_x_204:
        /* <DEDUP_REMOVED lines=11> */
.L_x_207:
[----:B------:R-:W-:Y:S05]  /*5720*/  BSYNC B1 ;  /* 0x0000000000017941 */ /* 0x000fea0003800000 */
.L_x_206:
[----:B0-----:R-:W-:Y:S01]  /*5730*/  @!P4 IMAD R9, R46, R155, R22 ;  /* 0x0000009b2e09c224 */ /* 0x001fe200078e0216 */
[----:B------:R-:W-:Y:S04]  /*5740*/  BSSY B1, `(.L_x_208) ;  /* 0x0000006000017945 */ /* 0x000fe80003800000 */
[----:B------:R0:W-:Y:S01]  /*5750*/  @!P4 STG.E.U8 desc[UR36][R10.64+0x28], R9 ;  /* 0x000028090a00c986 */ /* 0x0001e2000c101124 */
[----:B------:R-:W-:Y:S05]  /*5760*/  @P3 BRA `(.L_x_209) ;  /* 0x00000000000c3947 */ /* 0x000fea0003800000 */
[----:B--2---:R-:W0:Y:S02]  /*5770*/  LDG.E.U8 R157, desc[UR36][R12.64+0x29] ;  /* 0x000029240c9d7981 */ /* 0x004e24000c1e1100 */
[----:B0-----:R-:W-:-:S05]  /*5780*/  PRMT R9, R157, 0x8880, RZ ;  /* 0x000088809d097816 */ /* 0x001fca00000000ff */
[----:B------:R-:W-:-:S07]  /*5790*/  IMAD R22, R9, R156, RZ ;  /* 0x0000009c09167224 */ /* 0x000fce00078e02ff */
.L_x_209:
[----:B------:R-:W-:Y:S05]  /*57a0*/  BSYNC B1 ;  /* 0x0000000000017941 */ /* 0x000fea0003800000 */
.L_x_208:
[----:B------:R-:W-:Y:S01]  /*57b0*/  @!P3 IMAD R47, R47, R155, R22 ;  /* 0x0000009b2f2fb224 */ /* 0x000fe200078e0216 */
[----:B------:R-:W-:Y:S04]  /*57c0*/  BSSY B1, `(.L_x_210) ;  /* 0x0000006000017945 */ /* 0x000fe80003800000 */
[----:B------:R0:W-:Y:S01]  /*57d0*/  @!P3 STG.E.U8 desc[UR36][R10.64+0x29], R47 ;  /* 0x0000292f0a00b986 */ /* 0x0001e2000c101124 */
[----:B------:R-:W-:Y:S05]  /*57e0*/  @P5 BRA `(.L_x_211) ;  /* 0x00000000000c5947 */ /* 0x000fea0003800000 */
[----:B--2---:R-:W0:Y:S02]  /*57f0*/  LDG.E.U8 R157, desc[UR36][R4.64+0x30] ;  /* 0x00003024049d7981 */ /* 0x004e24000c1e1100 */
[----:B0-----:R-:W-:-:S05]  /*5800*/  PRMT R9, R157, 0x8880, RZ ;  /* 0x000088809d097816 */ /* 0x001fca00000000ff */
[----:B------:R-:W-:-:S07]  /*5810*/  IMAD R22, R9, R156, RZ ;  /* 0x0000009c09167224 */ /* 0x000fce00078e02ff */
.L_x_211:
[----:B------:R-:W-:Y:S05]  /*5820*/  BSYNC B1 ;  /* 0x0000000000017941 */ /* 0x000fea0003800000 */
.L_x_210:
[----:B0-----:R-:W-:Y:S01]  /*5830*/  @!P5 IMAD R9, R48, R155, R22 ;  /* 0x0000009b3009d224 */ /* 0x001fe200078e0216 */
[----:B------:R-:W-:Y:S04]  /*5840*/  BSSY B1, `(.L_x_212) ;  /* 0x0000006000017945 */ /* 0x000fe80003800000 */
[----:B------:R0:W-:Y:S01]  /*5850*/  @!P5 STG.E.U8 desc[UR36][R6.64+0x30], R9 ;  /* 0x000030090600d986 */ /* 0x0001e2000c101124 */
[----:B------:R-:W-:Y:S05]  /*5860*/  @P1 BRA `(.L_x_213) ;  /* 0x00000000000c1947 */ /* 0x000fea0003800000 */
[----:B--2---:R-:W0:Y:S02]  /*5870*/  LDG.E.U8 R157, desc[UR36][R4.64+0x31] ;  /* 0x00003124049d7981 */ /* 0x004e24000c1e1100 */
[----:B0-----:R-:W-:-:S05]  /*5880*/  PRMT R9, R157, 0x8880, RZ ;  /* 0x000088809d097816 */ /* 0x001fca00000000ff */
[----:B------:R-:W-:-:S07]  /*5890*/  IMAD R22, R9, R156, RZ ;  /* 0x0000009c09167224 */ /* 0x000fce00078e02ff */
.L_x_213:
[----:B------:R-:W-:Y:S05]  /*58a0*/  BSYNC B1 ;  /* 0x0000000000017941 */ /* 0x000fea0003800000 */
.L_x_212:
        /* <DEDUP_REMOVED lines=11> */
.L_x_215:
[----:B------:R-:W-:Y:S05]  /*5960*/  BSYNC B1 ;  /* 0x0000000000017941 */ /* 0x000fea0003800000 */
.L_x_214:
[----:B0-----:R-:W-:Y:S01]  /*5970*/  @!P4 IMAD R9, R50, R155, R22 ;  /* 0x0000009b3209c224 */ /* 0x001fe200078e0216 */
[----:B------:R-:W-:Y:S04]  /*5980*/  BSSY B1, `(.L_x_216) ;  /* 0x0000006000017945 */ /* 0x000fe80003800000 */
[----:B------:R0:W-:Y:S01]  /*5990*/  @!P4 STG.E.U8 desc[UR36][R10.64+0x30], R9 ;  /* 0x000030090a00c986 */ /* 0x0001e2000c101124 */
[----:B------:R-:W-:Y:S05]  /*59a0*/  @P3 BRA `(.L_x_217) ;  /* 0x00000000000c3947 */ /* 0x000fea0003800000 */
[----:B--2---:R-:W0:Y:S02]  /*59b0*/  LDG.E.U8 R157, desc[UR36][R12.64+0x31] ;  /* 0x000031240c9d7981 */ /* 0x004e24000c1e1100 */
[----:B0-----:R-:W-:-:S05]  /*59c0*/  PRMT R9, R157, 0x8880, RZ ;  /* 0x000088809d097816 */ /* 0x001fca00000000ff */
[----:B------:R-:W-:-:S07]  /*59d0*/  IMAD R22, R9, R156, RZ ;  /* 0x0000009c09167224 */ /* 0x000fce00078e02ff */
.L_x_217:
[----:B------:R-:W-:Y:S05]  /*59e0*/  BSYNC B1 ;  /* 0x0000000000017941 */ /* 0x000fea0003800000 */
.L_x_216:
[----:B------:R-:W-:Y:S01]  /*59f0*/  @!P3 IMAD R51, R51, R155, R22 ;  /* 0x0000009b3333b224 */ /* 0x000fe200078e0216 */
[----:B------:R-:W-:Y:S04]  /*5a00*/  BSSY B1, `(.L_x_218) ;  /* 0x0000006000017945 */ /* 0x000fe80003800000 */
[----:B------:R0:W-:Y:S01]  /*5a10*/  @!P3 STG.E.U8 desc[UR36][R10.64+0x31], R51 ;  /* 0x000031330a00b986 */ /* 0x0001e2000c101124 */
[----:B------:R-:W-:Y:S05]  /*5a20*/  @P5 BRA `(.L_x_219) ;  /* 0x00000000000c5947 */ /* 0x000fea0003800000 */
[----:B--2---:R-:W0:Y:S02]  /*5a30*/  LDG.E.U8 R157, desc[UR36][R4.64+0x38] ;  /* 0x00003824049d7981 */ /* 0x004e24000c1e1100 */
[----:B0-----:R-:W-:-:S05]  /*5a40*/  PRMT R9, R157, 0x8880, RZ ;  /* 0x000088809d097816 */ /* 0x001fca00000000ff */
[----:B------:R-:W-:-:S07]  /*5a50*/  IMAD R22, R9, R156, RZ ;  /* 0x0000009c09167224 */ /* 0x000fce00078e02ff */
.L_x_219:
[----:B------:R-:W-:Y:S05]  /*5a60*/  BSYNC B1 ;  /* 0x0000000000017941 */ /* 0x000fea0003800000 */
.L_x_218:
[----:B0-----:R-:W-:Y:S01]  /*5a70*/  @!P5 IMAD R9, R52, R155, R22 ;  /* 0x0000009b3409d224 */ /* 0x001fe200078e0216 */
[----:B------:R-:W-:Y:S04]  /*5a80*/  BSSY B1, `(.L_x_220) ;  /* 0x0000006000017945 */ /* 0x000fe80003800000 */
[----:B------:R0:W-:Y:S01]  /*5a90*/  @!P5 STG.E.U8 desc[UR36][R6.64+0x38], R9 ;  /* 0x000038090600d986 */ /* 0x0001e2000c101124 */
[----:B------:R-:W-:Y:S05]  /*5aa0*/  @P1 BRA `(.L_x_221) ;  /* 0x00000000000c1947 */ /* 0x000fea0003800000 */
[----:B--2---:R-:W0:Y:S02]  /*5ab0*/  LDG.E.U8 R157, desc[UR36][R4.64+0x39] ;  /* 0x00003924049d7981 */ /* 0x004e24000c1e1100 */
[----:B0-----:R-:W-:-:S05]  /*5ac0*/  PRMT R9, R157, 0x8880, RZ ;  /* 0x000088809d097816 */ /* 0x001fca00000000ff */
[----:B------:R-:W-:-:S07]  /*5ad0*/  IMAD R22, R9, R156, RZ ;  /* 0x0000009c09167224 */ /* 0x000fce00078e02ff */
.L_x_221:
[----:B------:R-:W-:Y:S05]  /*5ae0*/  BSYNC B1 ;  /* 0x0000000000017941 */ /* 0x000fea0003800000 */
.L_x_220:
        /* <DEDUP_REMOVED lines=11> */
.L_x_223:
[----:B------:R-:W-:Y:S05]  /*5ba0*/  BSYNC B1 ;  /* 0x0000000000017941 */ /* 0x000fea0003800000 */
.L_x_222:
[----:B0-----:R-:W-:Y:S01]  /*5bb0*/  @!P4 IMAD R9, R54, R155, R22 ;  /* 0x0000009b3609c224 */ /* 0x001fe200078e0216 */
[----:B------:R-:W-:Y:S04]  /*5bc0*/  BSSY B1, `(.L_x_224) ;  /* 0x0000006000017945 */ /* 0x000fe80003800000 */
[----:B------:R0:W-:Y:S01]  /*5bd0*/  @!P4 STG.E.U8 desc[UR36][R10.64+0x38], R9 ;  /* 0x000038090a00c986 */ /* 0x0001e2000c101124 */
[----:B------:R-:W-:Y:S05]  /*5be0*/  @P3 BRA `(.L_x_225) ;  /* 0x00000000000c3947 */ /* 0x000fea0003800000 */
[----:B--2---:R-:W0:Y:S02]  /*5bf0*/  LDG.E.U8 R157, desc[UR36][R12.64+0x39] ;  /* 0x000039240c9d7981 */ /* 0x004e24000c1e1100 */
[----:B0-----:R-:W-:-:S05]  /*5c00*/  PRMT R9, R157, 0x8880, RZ ;  /* 0x000088809d097816 */ /* 0x001fca00000000ff */
[----:B------:R-:W-:-:S07]  /*5c10*/  IMAD R22, R9, R156, RZ ;  /* 0x0000009c09167224 */ /* 0x000fce00078e02ff */
.L_x_225:
[----:B------:R-:W-:Y:S05]  /*5c20*/  BSYNC B1 ;  /* 0x0000000000017941 */ /* 0x000fea0003800000 */
.L_x_224:
[----:B------:R-:W-:Y:S01]  /*5c30*/  @!P3 IMAD R55, R55, R155, R22 ;  /* 0x0000009b3737b224 */ /* 0x000fe200078e0216 */
[----:B------:R-:W-:Y:S04]  /*5c40*/  BSSY B1, `(.L_x_226) ;  /* 0x0000006000017945 */ /* 0x000fe80003800000 */
[----:B------:R0:W-:Y:S01]  /*5c50*/  @!P3 STG.E.U8 desc[UR36][R10.64+0x39], R55 ;  /* 0x000039370a00b986 */ /* 0x0001e2000c101124 */
[----:B------:R-:W-:Y:S05]  /*5c60*/  @P5 BRA `(.L_x_227) ;  /* 0x00000000000c5947 */ /* 0x000fea0003800000 */
[----:B--2---:R-:W0:Y:S02]  /*5c70*/  LDG.E.U8 R157, desc[UR36][R4.64+0x40] ;  /* 0x00004024049d7981 */ /* 0x004e24000c1e1100 */
[----:B0-----:R-:W-:-:S05]  /*5c80*/  PRMT R9, R157, 0x8880, RZ ;  /* 0x000088809d097816 */ /* 0x001fca00000000ff */
[----:B------:R-:W-:-:S07]  /*5c90*/  IMAD R22, R9, R156, RZ ;  /* 0x0000009c09167224 */ /* 0x000fce00078e02ff */
.L_x_227:
[----:B------:R-:W-:Y:S05]  /*5ca0*/  BSYNC B1 ;  /* 0x0000000000017941 */ /* 0x000fea0003800000 */
.L_x_226:
[----:B0-----:R-:W-:Y:S01]  /*5cb0*/  @!P5 IMAD R9, R56, R155, R22 ;  /* 0x0000009b3809d224 */ /* 0x001fe200078e0216 */
[----:B------:R-:W-:Y:S04]  /*5cc0*/  BSSY B1, `(.L_x_228) ;  /* 0x0000006000017945 */ /* 0x000fe80003800000 */
[----:B------:R0:W-:Y:S01]  /*5cd0*/  @!P5 STG.E.U8 desc[UR36][R6.64+0x40], R9 ;  /* 0x000040090600d986 */ /* 0x0001e2000c101124 */
[----:B------:R-:W-:Y:S05]  /*5ce0*/  @P1 BRA `(.L_x_229) ;  /* 0x00000000000c1947 */ /* 0x000fea0003800000 */
[----:B--2---:R-:W0:Y:S02]  /*5cf0*/  LDG.E.U8 R157, desc[UR36][R4.64+0x41] ;  /* 0x00004124049d7981 */ /* 0x004e24000c1e1100 */
[----:B0-----:R-:W-:-:S05]  /*5d00*/  PRMT R9, R157, 0x8880, RZ ;  /* 0x000088809d097816 */ /* 0x001fca00000000ff */
[----:B------:R-:W-:-:S07]  /*5d10*/  IMAD R22, R9, R156, RZ ;  /* 0x0000009c09167224 */ /* 0x000fce00078e02ff */
.L_x_229:
[----:B------:R-:W-:Y:S05]  /*5d20*/  BSYNC B1 ;  /* 0x0000000000017941 */ /* 0x000fea0003800000 */
.L_x_228:
        /* <DEDUP_REMOVED lines=11> */
.L_x_231:
[----:B------:R-:W-:Y:S05]  /*5de0*/  BSYNC B1 ;  /* 0x0000000000017941 */ /* 0x000fea0003800000 */
.L_x_230:
[----:B0-----:R-:W-:Y:S01]  /*5df0*/  @!P4 IMAD R9, R58, R155, R22 ;  /* 0x0000009b3a09c224 */ /* 0x001fe200078e0216 */
[----:B------:R-:W-:Y:S04]  /*5e00*/  BSSY B1, `(.L_x_232) ;  /* 0x0000006000017945 */ /* 0x000fe80003800000 */
[----:B------:R0:W-:Y:S01]  /*5e10*/  @!P4 STG.E.U8 desc[UR36][R10.64+0x40], R9 ;  /* 0x000040090a00c986 */ /* 0x0001e2000c101124 */
[----:B------:R-:W-:Y:S05]  /*5e20*/  @P3 BRA `(.L_x_233) ;  /* 0x00000000000c3947 */ /* 0x000fea0003800000 */
[----:B--2---:R-:W0:Y:S02]  /*5e30*/  LDG.E.U8 R157, desc[UR36][R12.64+0x41] ;  /* 0x000041240c9d7981 */ /* 0x004e24000c1e1100 */
[----:B0-----:R-:W-:-:S05]  /*5e40*/  PRMT R9, R157, 0x8880, RZ ;  /* 0x000088809d097816 */ /* 0x001fca00000000ff */
[----:B------:R-:W-:-:S07]  /*5e50*/  IMAD R22, R9, R156, RZ ;  /* 0x0000009c09167224 */ /* 0x000fce00078e02ff */
.L_x_233:
[----:B------:R-:W-:Y:S05]  /*5e60*/  BSYNC B1 ;  /* 0x0000000000017941 */ /* 0x000fea0003800000 */
.L_x_232:
[----:B------:R-:W-:Y:S01]  /*5e70*/  @!P3 IMAD R59, R59, R155, R22 ;  /* 0x0000009b3b3bb224 */ /* 0x000fe200078e0216 */
[----:B------:R-:W-:Y:S04]  /*5e80*/  BSSY B1, `(.L_x_234) ;  /* 0x0000006000017945 */ /* 0x000fe80003800000 */
[----:B------:R0:W-:Y:S01]  /*5e90*/  @!P3 STG.E.U8 desc[UR36][R10.64+0x41], R59 ;  /* 0x0000413b0a00b986 */ /* 0x0001e2000c101124 */
[----:B------:R-:W-:Y:S05]  /*5ea0*/  @P5 BRA `(.L_x_235) ;  /* 0x00000000000c5947 */ /* 0x000fea0003800000 */
[----:B--2---:R-:W0:Y:S02]  /*5eb0*/  LDG.E.U8 R157, desc[UR36][R4.64+0x48] ;  /* 0x00004824049d7981 */ /* 0x004e24000c1e1100 */
[----:B0-----:R-:W-:-:S05]  /*5ec0*/  PRMT R9, R157, 0x8880, RZ ;  /* 0x000088809d097816 */ /* 0x001fca00000000ff */
[----:B------:R-:W-:-:S07]  /*5ed0*/  IMAD R22, R9, R156, RZ ;  /* 0x0000009c09167224 */ /* 0x000fce00078e02ff */
.L_x_235:
[----:B------:R-:W-:Y:S05]  /*5ee0*/  BSYNC B1 ;  /* 0x0000000000017941 */ /* 0x000fea0003800000 */
.L_x_234:
[----:B0-----:R-:W-:Y:S01]  /*5ef0*/  @!P5 IMAD R9, R60, R155, R22 ;  /* 0x0000009b3c09d224 */ /* 0x001fe200078e0216 */
[----:B------:R-:W-:Y:S04]  /*5f00*/  BSSY B1, `(.L_x_236) ;  /* 0x0000006000017945 */ /* 0x000fe80003800000 */
[----:B------:R0:W-:Y:S01]  /*5f10*/  @!P5 STG.E.U8 desc[UR36][R6.64+0x48], R9 ;  /* 0x000048090600d986 */ /* 0x0001e2000c101124 */
[----:B------:R-:W-:Y:S05]  /*5f20*/  @P1 BRA `(.L_x_237) ;  /* 0x00000000000c1947 */ /* 0x000fea0003800000 */
[----:B--2---:R-:W0:Y:S02]  /*5f30*/  LDG.E.U8 R157, desc[UR36][R4.64+0x49] ;  /* 0x00004924049d7981 */ /* 0x004e24000c1e1100 */
[----:B0-----:R-:W-:-:S05]  /*5f40*/  PRMT R9, R157, 0x8880, RZ ;  /* 0x000088809d097816 */ /* 0x001fca00000000ff */
[----:B------:R-:W-:-:S07]  /*5f50*/  IMAD R22, R9, R156, RZ ;  /* 0x0000009c09167224 */ /* 0x000fce00078e02ff */
.L_x_237:
[----:B------:R-:W-:Y:S05]  /*5f60*/  BSYNC B1 ;  /* 0x0000000000017941 */ /* 0x000fea0003800000 */
.L_x_236:
        /* <DEDUP_REMOVED lines=11> */
.L_x_239:
[----:B------:R-:W-:Y:S05]  /*6020*/  BSYNC B1 ;  /* 0x0000000000017941 */ /* 0x000fea0003800000 */
.L_x_238:
[----:B0-----:R-:W-:Y:S01]  /*6030*/  @!P4 IMAD R9, R62, R155, R22 ;  /* 0x0000009b3e09c224 */ /* 0x001fe200078e0216 */
[----:B------:R-:W-:Y:S04]  /*6040*/  BSSY B1, `(.L_x_240) ;  /* 0x0000006000017945 */ /* 0x000fe80003800000 */
[----:B------:R0:W-:Y:S01]  /*6050*/  @!P4 STG.E.U8 desc[UR36][R10.64+0x48], R9 ;  /* 0x000048090a00c986 */ /* 0x0001e2000c101124 */
[----:B------:R-:W-:Y:S05]  /*6060*/  @P3 BRA `(.L_x_241) ;  /* 0x00000000000c3947 */ /* 0x000fea0003800000 */
[----:B--2---:R-:W0:Y:S02]  /*6070*/  LDG.E.U8 R157, desc[UR36][R12.64+0x49] ;  /* 0x000049240c9d7981 */ /* 0x004e24000c1e1100 */
[----:B0-----:R-:W-:-:S05]  /*6080*/  PRMT R9, R157, 0x8880, RZ ;  /* 0x000088809d097816 */ /* 0x001fca00000000ff */
[----:B------:R-:W-:-:S07]  /*6090*/  IMAD R22, R9, R156, RZ ;  /* 0x0000009c09167224 */ /* 0x000fce00078e02ff */
.L_x_241:
[----:B------:R-:W-:Y:S05]  /*60a0*/  BSYNC B1 ;  /* 0x0000000000017941 */ /* 0x000fea0003800000 */
.L_x_240:
[----:B------:R-:W-:Y:S01]  /*60b0*/  @!P3 IMAD R63, R63, R155, R22 ;  /* 0x0000009b3f3fb224 */ /* 0x000fe200078e0216 */
[----:B------:R-:W-:Y:S04]  /*60c0*/  BSSY B1, `(.L_x_242) ;  /* 0x0000006000017945 */ /* 0x000fe80003800000 */
[----:B------:R0:W-:Y:S01]  /*60d0*/  @!P3 STG.E.U8 desc[UR36][R10.64+0x49], R63 ;  /* 0x0000493f0a00b986 */ /* 0x0001e2000c101124 */
[----:B------:R-:W-:Y:S05]  /*60e0*/  @P5 BRA `(.L_x_243) ;  /* 0x00000000000c5947 */ /* 0x000fea0003800000 */
[----:B--2---:R-:W0:Y:S02]  /*60f0*/  LDG.E.U8 R157, desc[UR36][R4.64+0x50] ;  /* 0x00005024049d7981 */ /* 0x004e24000c1e1100 */
[----:B0-----:R-:W-:-:S05]  /*6100*/  PRMT R9, R157, 0x8880, RZ ;  /* 0x000088809d097816 */ /* 0x001fca00000000ff */
[----:B------:R-:W-:-:S07]  /*6110*/  IMAD R22, R9, R156, RZ ;  /* 0x0000009c09167224 */ /* 0x000fce00078e02ff */
.L_x_243:
[----:B------:R-:W-:Y:S05]  /*6120*/  BSYNC B1 ;  /* 0x0000000000017941 */ /* 0x000fea0003800000 */
.L_x_242:
[----:B0-----:R-:W-:Y:S01]  /*6130*/  @!P5 IMAD R9, R64, R155, R22 ;  /* 0x0000009b4009d224 */ /* 0x001fe200078e0216 */
[----:B------:R-:W-:Y:S04]  /*6140*/  BSSY B1, `(.L_x_244) ;  /* 0x0000006000017945 */ /* 0x000fe80003800000 */
[----:B------:R0:W-:Y:S01]  /*6150*/  @!P5 STG.E.U8 desc[UR36][R6.64+0x50], R9 ;  /* 0x000050090600d986 */ /* 0x0001e2000c101124 */
[----:B------:R-:W-:Y:S05]  /*6160*/  @P1 BRA `(.L_x_245) ;  /* 0x00000000000c1947 */ /* 0x000fea0003800000 */
[----:B--2---:R-:W0:Y:S02]  /*6170*/  LDG.E.U8 R157, desc[UR36][R4.64+0x51] ;  /* 0x00005124049d7981 */ /* 0x004e24000c1e1100 */
[----:B0-----:R-:W-:-:S05]  /*6180*/  PRMT R9, R157, 0x8880, RZ ;  /* 0x000088809d097816 */ /* 0x001fca00000000ff */
[----:B------:R-:W-:-:S07]  /*6190*/  IMAD R22, R9, R156, RZ ;  /* 0x0000009c09167224 */ /* 0x000fce00078e02ff */
.L_x_245:
[----:B------:R-:W-:Y:S05]  /*61a0*/  BSYNC B1 ;  /* 0x0000000000017941 */ /* 0x000fea0003800000 */
.L_x_244:
        /* <DEDUP_REMOVED lines=11> */
.L_x_247:
[----:B------:R-:W-:Y:S05]  /*6260*/  BSYNC B1 ;  /* 0x0000000000017941 */ /* 0x000fea0003800000 */
.L_x_246:
[----:B0-----:R-:W-:Y:S01]  /*6270*/  @!P4 IMAD R9, R66, R155, R22 ;  /* 0x0000009b4209c224 */ /* 0x001fe200078e0216 */
[----:B------:R-:W-:Y:S04]  /*6280*/  BSSY B1, `(.L_x_248) ;  /* 0x0000006000017945 */ /* 0x000fe80003800000 */
[----:B------:R0:W-:Y:S01]  /*6290*/  @!P4 STG.E.U8 desc[UR36][R10.64+0x50], R9 ;  /* 0x000050090a00c986 */ /* 0x0001e2000c101124 */
[----:B------:R-:W-:Y:S05]  /*62a0*/  @P3 BRA `(.L_x_249) ;  /* 0x00000000000c3947 */ /* 0x000fea0003800000 */
[----:B--2---:R-:W0:Y:S02]  /*62b0*/  LDG.E.U8 R157, desc[UR36][R12.64+0x51] ;  /* 0x000051240c9d7981 */ /* 0x004e24000c1e1100 */
[----:B0-----:R-:W-:-:S05]  /*62c0*/  PRMT R9, R157, 0x8880, RZ ;  /* 0x000088809d097816 */ /* 0x001fca00000000ff */
[----:B------:R-:W-:-:S07]  /*62d0*/  IMAD R22, R9, R156, RZ ;  /* 0x0000009c09167224 */ /* 0x000fce00078e02ff */
.L_x_249:
[----:B------:R-:W-:Y:S05]  /*62e0*/  BSYNC B1 ;  /* 0x0000000000017941 */ /* 0x000fea0003800000 */
.L_x_248:
[----:B------:R-:W-:Y:S01]  /*62f0*/  @!P3 IMAD R67, R67, R155, R22 ;  /* 0x0000009b4343b224 */ /* 0x000fe200078e0216 */
[----:B------:R-:W-:Y:S04]  /*6300*/  BSSY B1, `(.L_x_250) ;  /* 0x0000006000017945 */ /* 0x000fe80003800000 */
[----:B------:R0:W-:Y:S01]  /*6310*/  @!P3 STG.E.U8 desc[UR36][R10.64+0x51], R67 ;  /* 0x000051430a00b986 */ /* 0x0001e2000c101124 */
[----:B------:R-:W-:Y:S05]  /*6320*/  @P5 BRA `(.L_x_251) ;  /* 0x00000000000c5947 */ /* 0x000fea0003800000 */
[----:B--2---:R-:W0:Y:S02]  /*6330*/  LDG.E.U8 R157, desc[UR36][R4.64+0x58] ;  /* 0x00005824049d7981 */ /* 0x004e24000c1e1100 */
[----:B0-----:R-:W-:-:S05]  /*6340*/  PRMT R9, R157, 0x8880, RZ ;  /* 0x000088809d097816 */ /* 0x001fca00000000ff */
[----:B------:R-:W-:-:S07]  /*6350*/  IMAD R22, R9, R156, RZ ;  /* 0x0000009c09167224 */ /* 0x000fce00078e02ff */
.L_x_251:
[----:B------:R-:W-:Y:S05]  /*6360*/  BSYNC B1 ;  /* 0x0000000000017941 */ /* 0x000fea0003800000 */
.L_x_250:
[----:B0-----:R-:W-:Y:S01]  /*6370*/  @!P5 IMAD R9, R68, R155, R22 ;  /* 0x0000009b4409d224 */ /* 0x001fe200078e0216 */
[----:B------:R-:W-:Y:S04]  /*6380*/  BSSY B1, `(.L_x_252) ;  /* 0x0000006000017945 */ /* 0x000fe80003800000 */
[----:B------:R0:W-:Y:S01]  /*6390*/  @!P5 STG.E.U8 desc[UR36][R6.64+0x58], R9 ;  /* 0x000058090600d986 */ /* 0x0001e2000c101124 */
[----:B------:R-:W-:Y:S05]  /*63a0*/  @P1 BRA `(.L_x_253) ;  /* 0x00000000000c1947 */ /* 0x000fea0003800000 */
[----:B--2---:R-:W0:Y:S02]  /*63b0*/  LDG.E.U8 R157, desc[UR36][R4.64+0x59] ;  /* 0x00005924049d7981 */ /* 0x004e24000c1e1100 */
[----:B0-----:R-:W-:-:S05]  /*63c0*/  PRMT R9, R157, 0x8880, RZ ;  /* 0x000088809d097816 */ /* 0x001fca00000000ff */
[----:B------:R-:W-:-:S07]  /*63d0*/  IMAD R22, R9, R156, RZ ;  /* 0x0000009c09167224 */ /* 0x000fce00078e02ff */
.L_x_253:
[----:B------:R-:W-:Y:S05]  /*63e0*/  BSYNC B1 ;  /* 0x0000000000017941 */ /* 0x000fea0003800000 */
.L_x_252:
        /* <DEDUP_REMOVED lines=11> */
.L_x_255:
[----:B------:R-:W-:Y:S05]  /*64a0*/  BSYNC B1 ;  /* 0x0000000000017941 */ /* 0x000fea0003800000 */
.L_x_254:
[----:B0-----:R-:W-:Y:S01]  /*64b0*/  @!P4 IMAD R9, R70, R155, R22 ;  /* 0x0000009b4609c224 */ /* 0x001fe200078e0216 */
[----:B------:R-:W-:Y:S04]  /*64c0*/  BSSY B1, `(.L_x_256) ;  /* 0x0000006000017945 */ /* 0x000fe80003800000 */
[----:B------:R0:W-:Y:S01]  /*64d0*/  @!P4 STG.E.U8 desc[UR36][R10.64+0x58], R9 ;  /* 0x000058090a00c986 */ /* 0x0001e2000c101124 */
[----:B------:R-:W-:Y:S05]  /*64e0*/  @P3 BRA `(.L_x_257) ;  /* 0x00000000000c3947 */ /* 0x000fea0003800000 */
[----:B--2---:R-:W0:Y:S02]  /*64f0*/  LDG.E.U8 R157, desc[UR36][R12.64+0x59] ;  /* 0x000059240c9d7981 */ /* 0x004e24000c1e1100 */
[----:B0-----:R-:W-:-:S05]  /*6500*/  PRMT R9, R157, 0x8880, RZ ;  /* 0x000088809d097816 */ /* 0x001fca00000000ff */
[----:B------:R-:W-:-:S07]  /*6510*/  IMAD R22, R9, R156, RZ ;  /* 0x0000009c09167224 */ /* 0x000fce00078e02ff */
.L_x_257:
[----:B------:R-:W-:Y:S05]  /*6520*/  BSYNC B1 ;  /* 0x0000000000017941 */ /* 0x000fea0003800000 */
.L_x_256:
[----:B------:R-:W-:Y:S01]  /*6530*/  @!P3 IMAD R71, R71, R155, R22 ;  /* 0x0000009b4747b224 */ /* 0x000fe200078e0216 */
[----:B------:R-:W-:Y:S04]  /*6540*/  BSSY B1, `(.L_x_258) ;  /* 0x0000006000017945 */ /* 0x000fe80003800000 */
[----:B------:R0:W-:Y:S01]  /*6550*/  @!P3 STG.E.U8 desc[UR36][R10.64+0x59], R71 ;  /* 0x000059470a00b986 */ /* 0x0001e2000c101124 */
[----:B------:R-:W-:Y:S05]  /*6560*/  @P5 BRA `(.L_x_259) ;  /* 0x00000000000c5947 */ /* 0x000fea0003800000 */
[----:B--2---:R-:W0:Y:S02]  /*6570*/  LDG.E.U8 R157, desc[UR36][R4.64+0x60] ;  /* 0x00006024049d7981 */ /* 0x004e24000c1e1100 */
[----:B0-----:R-:W-:-:S05]  /*6580*/  PRMT R9, R157, 0x8880, RZ ;  /* 0x000088809d097816 */ /* 0x001fca00000000ff */
[----:B------:R-:W-:-:S07]  /*6590*/  IMAD R22, R9, R156, RZ ;  /* 0x0000009c09167224 */ /* 0x000fce00078e02ff */
.L_x_259:
[----:B------:R-:W-:Y:S05]  /*65a0*/  BSYNC B1 ;  /* 0x0000000000017941 */ /* 0x000fea0003800000 */
.L_x_258:
[----:B0-----:R-:W-:Y:S01]  /*65b0*/  @!P5 IMAD R9, R72, R155, R22 ;  /* 0x0000009b4809d224 */ /* 0x001fe200078e0216 */
[----:B------:R-:W-:Y:S04]  /*65c0*/  BSSY B1, `(.L_x_260) ;  /* 0x0000006000017945 */ /* 0x000fe80003800000 */
[----:B------:R0:W-:Y:S01]  /*65d0*/  @!P5 STG.E.U8 desc[UR36][R6.64+0x60], R9 ;  /* 0x000060090600d986 */ /* 0x0001e2000c101124 */
[----:B------:R-:W-:Y:S05]  /*65e0*/  @P1 BRA `(.L_x_261) ;  /* 0x00000000000c1947 */ /* 0x000fea0003800000 */
[----:B--2---:R-:W0:Y:S02]  /*65f0*/  LDG.E.U8 R157, desc[UR36][R4.64+0x61] ;  /* 0x00006124049d7981 */ /* 0x004e24000c1e1100 */
[----:B0-----:R-:W-:-:S05]  /*6600*/  PRMT R9, R157, 0x8880, RZ ;  /* 0x000088809d097816 */ /* 0x001fca00000000ff */
[----:B------:R-:W-:-:S07]  /*6610*/  IMAD R22, R9, R156, RZ ;  /* 0x0000009c09167224 */ /* 0x000fce00078e02ff */
.L_x_261:
[----:B------:R-:W-:Y:S05]  /*6620*/  BSYNC B1 ;  /* 0x0000000000017941 */ /* 0x000fea0003800000 */
.L_x_260:
        /* <DEDUP_REMOVED lines=11> */
.L_x_263:
[----:B------:R-:W-:Y:S05]  /*66e0*/  BSYNC B1 ;  /* 0x0000000000017941 */ /* 0x000fea0003800000 */
.L_x_262:
[----:B0-----:R-:W-:Y:S01]  /*66f0*/  @!P4 IMAD R9, R74, R155, R22 ;  /* 0x0000009b4a09c224 */ /* 0x001fe200078e0216 */
[----:B------:R-:W-:Y:S04]  /*6700*/  BSSY B1, `(.L_x_264) ;  /* 0x0000006000017945 */ /* 0x000fe80003800000 */
[----:B------:R0:W-:Y:S01]  /*6710*/  @!P4 STG.E.U8 desc[UR36][R10.64+0x60], R9 ;  /* 0x000060090a00c986 */ /* 0x0001e2000c101124 */
[----:B------:R-:W-:Y:S05]  /*6720*/  @P3 BRA `(.L_x_265) ;  /* 0x00000000000c3947 */ /* 0x000fea0003800000 */
[----:B--2---:R-:W0:Y:S02]  /*6730*/  LDG.E.U8 R157, desc[UR36][R12.64+0x61] ;  /* 0x000061240c9d7981 */ /* 0x004e24000c1e1100 */
[----:B0-----:R-:W-:-:S05]  /*6740*/  PRMT R9, R157, 0x8880, RZ ;  /* 0x000088809d097816 */ /* 0x001fca00000000ff */
[----:B------:R-:W-:-:S07]  /*6750*/  IMAD R22, R9, R156, RZ ;  /* 0x0000009c09167224 */ /* 0x000fce00078e02ff */
.L_x_265:
[----:B------:R-:W-:Y:S05]  /*6760*/  BSYNC B1 ;  /* 0x0000000000017941 */ /* 0x000fea0003800000 */
.L_x_264:
[----:B------:R-:W-:Y:S01]  /*6770*/  @!P3 IMAD R75, R75, R155, R22 ;  /* 0x0000009b4b4bb224 */ /* 0x000fe200078e0216 */
[----:B------:R-:W-:Y:S04]  /*6780*/  BSSY B1, `(.L_x_266) ;  /* 0x0000006000017945 */ /* 0x000fe80003800000 */
[----:B------:R0:W-:Y:S01]  /*6790*/  @!P3 STG.E.U8 desc[UR36][R10.64+0x61], R75 ;  /* 0x0000614b0a00b986 */ /* 0x0001e2000c101124 */
[----:B------:R-:W-:Y:S05]  /*67a0*/  @P5 BRA `(.L_x_267) ;  /* 0x00000000000c5947 */ /* 0x000fea0003800000 */
[----:B--2---:R-:W0:Y:S02]  /*67b0*/  LDG.E.U8 R157, desc[UR36][R4.64+0x68] ;  /* 0x00006824049d7981 */ /* 0x004e24000c1e1100 */
[----:B0-----:R-:W-:-:S05]  /*67c0*/  PRMT R9, R157, 0x8880, RZ ;  /* 0x000088809d097816 */ /* 0x001fca00000000ff */
[----:B------:R-:W-:-:S07]  /*67d0*/  IMAD R22, R9, R156, RZ ;  /* 0x0000009c09167224 */ /* 0x000fce00078e02ff */
.L_x_267:
[----:B------:R-:W-:Y:S05]  /*67e0*/  BSYNC B1 ;  /* 0x0000000000017941 */ /* 0x000fea0003800000 */
.L_x_266:
[----:B0-----:R-:W-:Y:S01]  /*67f0*/  @!P5 IMAD R9, R76, R155, R22 ;  /* 0x0000009b4c09d224 */ /* 0x001fe200078e0216 */
[----:B------:R-:W-:Y:S04]  /*6800*/  BSSY B1, `(.L_x_268) ;  /* 0x0000006000017945 */ /* 0x000fe80003800000 */
[----:B------:R0:W-:Y:S01]  /*6810*/  @!P5 STG.E.U8 desc[UR36][R6.64+0x68], R9 ;  /* 0x000068090600d986 */ /* 0x0001e2000c101124 */
[----:B------:R-:W-:Y:S05]  /*6820*/  @P1 BRA `(.L_x_269) ;  /* 0x00000000000c1947 */ /* 0x000fea0003800000 */
[----:B--2---:R-:W0:Y:S02]  /*6830*/  LDG.E.U8 R157, desc[UR36][R4.64+0x69] ;  /* 0x00006924049d7981 */ /* 0x004e24000c1e1100 */
[----:B0-----:R-:W-:-:S05]  /*6840*/  PRMT R9, R157, 0x8880, RZ ;  /* 0x000088809d097816 */ /* 0x001fca00000000ff */
[----:B------:R-:W-:-:S07]  /*6850*/  IMAD R22, R9, R156, RZ ;  /* 0x0000009c09167224 */ /* 0x000fce00078e02ff */
.L_x_269:
[----:B------:R-:W-:Y:S05]  /*6860*/  BSYNC B1 ;  /* 0x0000000000017941 */ /* 0x000fea0003800000 */
.L_x_268:
        /* <DEDUP_REMOVED lines=11> */
.L_x_271:
[----:B------:R-:W-:Y:S05]  /*6920*/  BSYNC B1 ;  /* 0x0000000000017941 */ /* 0x000fea0003800000 */
.L_x_270:
[----:B0-----:R-:W-:Y:S01]  /*6930*/  @!P4 IMAD R9, R78, R155, R22 ;  /* 0x0000009b4e09c224 */ /* 0x001fe200078e0216 */
[----:B------:R-:W-:Y:S04]  /*6940*/  BSSY B1, `(.L_x_272) ;  /* 0x0000006000017945 */ /* 0x000fe80003800000 */
[----:B------:R0:W-:Y:S01]  /*6950*/  @!P4 STG.E.U8 desc[UR36][R10.64+0x68], R9 ;  /* 0x000068090a00c986 */ /* 0x0001e2000c101124 */
[----:B------:R-:W-:Y:S05]  /*6960*/  @P3 BRA `(.L_x_273) ;  /* 0x00000000000c3947 */ /* 0x000fea0003800000 */
[----:B--2---:R-:W0:Y:S02]  /*6970*/  LDG.E.U8 R157, desc[UR36][R12.64+0x69] ;  /* 0x000069240c9d7981 */ /* 0x004e24000c1e1100 */
[----:B0-----:R-:W-:-:S05]  /*6980*/  PRMT R9, R157, 0x8880, RZ ;  /* 0x000088809d097816 */ /* 0x001fca00000000ff */
[----:B------:R-:W-:-:S07]  /*6990*/  IMAD R22, R9, R156, RZ ;  /* 0x0000009c09167224 */ /* 0x000fce00078e02ff */
.L_x_273:
[----:B------:R-:W-:Y:S05]  /*69a0*/  BSYNC B1 ;  /* 0x0000000000017941 */ /* 0x000fea0003800000 */
.L_x_272:
[----:B------:R-:W-:Y:S01]  /*69b0*/  @!P3 IMAD R79, R79, R155, R22 ;  /* 0x0000009b4f4fb224 */ /* 0x000fe200078e0216 */
[----:B------:R-:W-:Y:S04]  /*69c0*/  BSSY B1, `(.L_x_274) ;  /* 0x0000006000017945 */ /* 0x000fe80003800000 */
[----:B------:R0:W-:Y:S01]  /*69d0*/  @!P3 STG.E.U8 desc[UR36][R10.64+0x69], R79 ;  /* 0x0000694f0a00b986 */ /* 0x0001e2000c101124 */
[----:B------:R-:W-:Y:S05]  /*69e0*/  @P5 BRA `(.L_x_275) ;  /* 0x00000000000c5947 */ /* 0x000fea0003800000 */
[----:B--2---:R-:W0:Y:S02]  /*69f0*/  LDG.E.U8 R157, desc[UR36][R4.64+0x70] ;  /* 0x00007024049d7981 */ /* 0x004e24000c1e1100 */
[----:B0-----:R-:W-:-:S05]  /*6a00*/  PRMT R9, R157, 0x8880, RZ ;  /* 0x000088809d097816 */ /* 0x001fca00000000ff */
[----:B------:R-:W-:-:S07]  /*6a10*/  IMAD R22, R9, R156, RZ ;  /* 0x0000009c09167224 */ /* 0x000fce00078e02ff */
.L_x_275:
[----:B------:R-:W-:Y:S05]  /*6a20*/  BSYNC B1 ;  /* 0x0000000000017941 */ /* 0x000fea0003800000 */
.L_x_274:
[----:B0-----:R-:W-:Y:S01]  /*6a30*/  @!P5 IMAD R9, R80, R155, R22 ;  /* 0x0000009b5009d224 */ /* 0x001fe200078e0216 */
[----:B------:R-:W-:Y:S04]  /*6a40*/  BSSY B1, `(.L_x_276) ;  /* 0x0000006000017945 */ /* 0x000fe80003800000 */
[----:B------:R0:W-:Y:S01]  /*6a50*/  @!P5 STG.E.U8 desc[UR36][R6.64+0x70], R9 ;  /* 0x000070090600d986 */ /* 0x0001e2000c101124 */
[----:B------:R-:W-:Y:S05]  /*6a60*/  @P1 BRA `(.L_x_277) ;  /* 0x00000000000c1947 */ /* 0x000fea0003800000 */
[----:B--2---:R-:W0:Y:S02]  /*6a70*/  LDG.E.U8 R157, desc[UR36][R4.64+0x71] ;  /* 0x00007124049d7981 */ /* 0x004e24000c1e1100 */
[----:B0-----:R-:W-:-:S05]  /*6a80*/  PRMT R9, R157, 0x8880, RZ ;  /* 0x000088809d097816 */ /* 0x001fca00000000ff */
[----:B------:R-:W-:-:S07]  /*6a90*/  IMAD R22, R9, R156, RZ ;  /* 0x0000009c09167224 */ /* 0x000fce00078e02ff */
.L_x_277:
[----:B------:R-:W-:Y:S05]  /*6aa0*/  BSYNC B1 ;  /* 0x0000000000017941 */ /* 0x000fea0003800000 */
.L_x_276:
[----:B------:R-:W-:Y:S01]  /*6ab0*/  ISETP.LT.OR P4, PT, R3, 0x71, !P0 ;  /* 0x000000710300780c */ /* 0x000fe20004781670 */
[----:B------:R-:W-:Y:S01]  /*6ac0*/  @!P1 IMAD R81, R81, R155, R22 ;  /* 0x0000009b51519224 */ /* 0x000fe200078e0216 */
[----:B------:R-:W-:Y:S01]  /*6ad0*/  BSSY B1, `(.L_x_278) ;  /* 0x000000a000017945 */ /* 0x000fe20003800000 */
[C---:B------:R-:W-:Y:S02]  /*6ae0*/  ISETP.LT.OR P3, PT, R3.reuse, 0x72, !P0 ;  /* 0x000000720300780c */ /* 0x040fe40004761670 */
        /* <DEDUP_REMOVED lines=8> */
.L_x_279:
[----:B------:R-:W-:Y:S05]  /*6b70*/  BSYNC B1 ;  /* 0x0000000000017941 */ /* 0x000fea0003800000 */
.L_x_278:
[----:B0-----:R-:W-:Y:S01]  /*6b80*/  @!P4 IMAD R9, R82, R155, R22 ;  /* 0x0000009b5209c224 */ /* 0x001fe200078e0216 */
[----:B------:R-:W-:Y:S04]  /*6b90*/  BSSY B1, `(.L_x_280) ;  /* 0x0000006000017945 */ /* 0x000fe80003800000 */
[----:B------:R0:W-:Y:S01]  /*6ba0*/  @!P4 STG.E.U8 desc[UR36][R10.64+0x70], R9 ;  /* 0x000070090a00c986 */ /* 0x0001e2000c101124 */
[----:B------:R-:W-:Y:S05]  /*6bb0*/  @P3 BRA `(.L_x_281) ;  /* 0x00000000000c3947 */ /* 0x000fea0003800000 */
[----:B--2---:R-:W0:Y:S02]  /*6bc0*/  LDG.E.U8 R157, desc[UR36][R12.64+0x71] ;  /* 0x000071240c9d7981 */ /* 0x004e24000c1e1100 */
[----:B0-----:R-:W-:-:S05]  /*6bd0*/  PRMT R9, R157, 0x8880, RZ ;  /* 0x000088809d097816 */ /* 0x001fca00000000ff */
[----:B------:R-:W-:-:S07]  /*6be0*/  IMAD R22, R9, R156, RZ ;  /* 0x0000009c09167224 */ /* 0x000fce00078e02ff */
.L_x_281:
[----:B------:R-:W-:Y:S05]  /*6bf0*/  BSYNC B1 ;  /* 0x0000000000017941 */ /* 0x000fea0003800000 */
.L_x_280:
[----:B------:R-:W-:Y:S01]  /*6c00*/  @!P3 IMAD R83, R83, R155, R22 ;  /* 0x0000009b5353b224 */ /* 0x000fe200078e0216 */
[----:B------:R-:W-:Y:S04]  /*6c10*/  BSSY B1, `(.L_x_282) ;  /* 0x0000006000017945 */ /* 0x000fe80003800000 */
[----:B------:R0:W-:Y:S01]  /*6c20*/  @!P3 STG.E.U8 desc[UR36][R10.64+0x71], R83 ;  /* 0x000071530a00b986 */ /* 0x0001e2000c101124 */
[----:B------:R-:W-:Y:S05]  /*6c30*/  @P1 BRA `(.L_x_283) ;  /* 0x00000000000c1947 */ /* 0x000fea0003800000 */
[----:B--2---:R-:W0:Y:S02]  /*6c40*/  LDG.E.U8 R157, desc[UR36][R4.64+0x78] ;  /* 0x00007824049d7981 */ /* 0x004e24000c1e1100 */
[----:B0-----:R-:W-:-:S05]  /*6c50*/  PRMT R9, R157, 0x8880, RZ ;  /* 0x000088809d097816 */ /* 0x001fca00000000ff */
[----:B------:R-:W-:-:S07]  /*6c60*/  IMAD R22, R9, R156, RZ ;  /* 0x0000009c09167224 */ /* 0x000fce00078e02ff */
.L_x_283:
[----:B------:R-:W-:Y:S05]  /*6c70*/  BSYNC B1 ;  /* 0x0000000000017941 */ /* 0x000fea0003800000 */
.L_x_282:
[----:B0-----:R-:W-:Y:S01]  /*6c80*/  @!P1 IMAD R9, R84, R155, R22 ;  /* 0x0000009b54099224 */ /* 0x001fe200078e0216 */
[----:B------:R-:W-:Y:S04]  /*6c90*/  BSSY B1, `(.L_x_284) ;  /* 0x0000006000017945 */ /* 0x000fe80003800000 */
[----:B------:R0:W-:Y:S01]  /*6ca0*/  @!P1 STG.E.U8 desc[UR36][R6.64+0x78], R9 ;  /* 0x0000780906009986 */ /* 0x0001e2000c101124 */
[----:B------:R-:W-:Y:S05]  /*6cb0*/  @P2 BRA `(.L_x_285) ;  /* 0x00000000000c2947 */ /* 0x000fea0003800000 */
[----:B--2---:R-:W0:Y:S02]  /*6cc0*/  LDG.E.U8 R157, desc[UR36][R4.64+0x79] ;  /* 0x00007924049d7981 */ /* 0x004e24000c1e1100 */
[----:B0-----:R-:W-:-:S05]  /*6cd0*/  PRMT R9, R157, 0x8880, RZ ;  /* 0x000088809d097816 */ /* 0x001fca00000000ff */
[----:B------:R-:W-:-:S07]  /*6ce0*/  IMAD R22, R9, R156, RZ ;  /* 0x0000009c09167224 */ /* 0x000fce00078e02ff */
.L_x_285:
[----:B------:R-:W-:Y:S05]  /*6cf0*/  BSYNC B1 ;  /* 0x0000000000017941 */ /* 0x000fea0003800000 */
.L_x_284:
[----:B------:R-:W-:Y:S01]  /*6d00*/  @!P2 IMAD R85, R85, R155, R22 ;  /* 0x0000009b5555a224 */ /* 0x000fe200078e0216 */
[----:B------:R-:W-:Y:S04]  /*6d10*/  BSSY B1, `(.L_x_286) ;  /* 0x0000006000017945 */ /* 0x000fe80003800000 */
[----:B------:R0:W-:Y:S01]  /*6d20*/  @!P2 STG.E.U8 desc[UR36][R6.64+0x79], R85 ;  /* 0x000079550600a986 */ /* 0x0001e2000c101124 */
[----:B------:R-:W-:Y:S05]  /*6d30*/  @P5 BRA `(.L_x_287) ;  /* 0x00000000000c5947 */ /* 0x000fea0003800000 */
[----:B--2---:R-:W2:Y:S02]  /*6d40*/  LDG.E.U8 R157, desc[UR36][R12.64+0x78] ;  /* 0x000078240c9d7981 */ /* 0x004ea4000c1e1100 */
[----:B--2---:R-:W-:-:S05]  /*6d50*/  PRMT R5, R157, 0x8880, RZ ;  /* 0x000088809d057816 */ /* 0x004fca00000000ff */
[----:B------:R-:W-:-:S07]  /*6d60*/  IMAD R22, R5, R156, RZ ;  /* 0x0000009c05167224 */ /* 0x000fce00078e02ff */
.L_x_287:
[----:B------:R-:W-:Y:S05]  /*6d70*/  BSYNC B1 ;  /* 0x0000000000017941 */ /* 0x000fea0003800000 */
.L_x_286:
[----:B------:R-:W-:Y:S01]  /*6d80*/  @!P5 IMAD R5, R86, R155, R22 ;  /* 0x0000009b5605d224 */ /* 0x000fe200078e0216 */
[----:B------:R-:W-:Y:S01]  /*6d90*/  ISETP.LT.OR P0, PT, R3, 0x7a, !P0 ;  /* 0x0000007a0300780c */ /* 0x000fe20004701670 */
[----:B------:R-:W-:Y:S03]  /*6da0*/  BSSY B1, `(.L_x_288) ;  /* 0x0000006000017945 */ /* 0x000fe60003800000 */
[----:B------:R0:W-:Y:S09]  /*6db0*/  @!P5 STG.E.U8 desc[UR36][R10.64+0x78], R5 ;  /* 0x000078050a00d986 */ /* 0x0001f2000c101124 */
[----:B------:R-:W-:Y:S05]  /*6dc0*/  @P0 BRA `(.L_x_289) ;  /* 0x00000000000c0947 */ /* 0x000fea0003800000 */
[----:B--2---:R-:W2:Y:S02]  /*6dd0*/  LDG.E.U8 R157, desc[UR36][R12.64+0x79] ;  /* 0x000079240c9d7981 */ /* 0x004ea4000c1e1100 */
[----:B--2---:R-:W-:-:S05]  /*6de0*/  PRMT R3, R157, 0x8880, RZ ;  /* 0x000088809d037816 */ /* 0x004fca00000000ff */
[----:B------:R-:W-:-:S07]  /*6df0*/  IMAD R22, R3, R156, RZ ;  /* 0x0000009c03167224 */ /* 0x000fce00078e02ff */
.L_x_289:
[----:B------:R-:W-:Y:S05]  /*6e00*/  BSYNC B1 ;  /* 0x0000000000017941 */ /* 0x000fea0003800000 */
.L_x_288:
[----:B------:R-:W-:Y:S01]  /*6e10*/  IMAD R87, R87, R155, R22 ;  /* 0x0000009b57577224 */ /* 0x000fe200078e0216 */
[----:B------:R-:W-:Y:S06]  /*6e20*/  @P0 BRA `(.L_x_290) ;  /* 0x0000001800180947 */ /* 0x000fec0003800000 */
[----:B------:R0:W-:Y:S01]  /*6e30*/  STG.E.U8 desc[UR36][R10.64+0x79], R87 ;  /* 0x000079570a007986 */ /* 0x0001e2000c101124 */
[----:B------:R-:W-:Y:S05]  /*6e40*/  BRA `(.L_x_290) ;  /* 0x0000001800107947 */ /* 0x000fea0003800000 */
.L_x_33:
[C---:B------:R-:W-:Y:S02]  /*6e50*/  ISETP.GE.AND P2, PT, R0.reuse, 0x1, PT ;  /* 0x000000010000780c */ /* 0x040fe40003f46270 */
[----:B------:R-:W-:Y:S02]  /*6e60*/  ISETP.GE.AND P0, PT, R0, 0x9, PT ;  /* 0x000000090000780c */ /* 0x000fe40003f06270 */
[C---:B------:R-:W-:Y:S02]  /*6e70*/  ISETP.LT.OR P3, PT, R3.reuse, 0x1, !P2 ;  /* 0x000000010300780c */ /* 0x040fe40005761670 */
[C---:B------:R-:W-:Y:S02]  /*6e80*/  ISETP.LT.OR P5, PT, R3.reuse, 0x2, !P2 ;  /* 0x000000020300780c */ /* 0x040fe400057a1670 */
[C---:B------:R-:W-:Y:S02]  /*6e90*/  ISETP.LT.OR P1, PT, R3.reuse, 0x1, !P0 ;  /* 0x000000010300780c */ /* 0x040fe40004721670 */
[----:B------:R-:W-:-:S07]  /*6ea0*/  ISETP.LT.OR P4, PT, R3, 0x2, !P0 ;  /* 0x000000020300780c */ /* 0x000fce0004781670 */
[-C--:B------:R-:W-:Y:S02]  /*6eb0*/  @!P3 IMAD R5, R88, R155.reuse, RZ ;  /* 0x0000009b5805b224 */ /* 0x080fe400078e02ff */
[-C--:B------:R-:W-:Y:S02]  /*6ec0*/  @!P5 IMAD R89, R89, R155.reuse, RZ ;  /* 0x0000009b5959d224 */ /* 0x080fe400078e02ff */
[-C--:B------:R-:W-:Y:S01]  /*6ed0*/  @!P1 IMAD R13, R90, R155.reuse, RZ ;  /* 0x0000009b5a0d9224 */ /* 0x080fe200078e02ff */
[----:B------:R0:W-:Y:S01]  /*6ee0*/  @!P3 STG.E.U8 desc[UR36][R160.64], R5 ;  /* 0x00000005a000b986 */ /* 0x0001e2000c101124 */
[----:B------:R-:W-:Y:S01]  /*6ef0*/  ISETP.LT.OR P3, PT, R3, 0x9, !P2 ;  /* 0x000000090300780c */ /* 0x000fe20005761670 */
[----:B------:R-:W-:Y:S02]  /*6f00*/  @!P4 IMAD R91, R91, R155, RZ ;  /* 0x0000009b5b5bc224 */ /* 0x000fe400078e02ff */
[----:B------:R-:W-:Y:S01]  /*6f10*/  @!P5 STG.E.U8 desc[UR36][R160.64+0x1], R89 ;  /* 0x00000159a000d986 */ /* 0x000fe2000c101124 */
[----:B------:R-:W-:-:S03]  /*6f20*/  ISETP.LT.OR P5, PT, R3, 0xa, !P2 ;  /* 0x0000000a0300780c */ /* 0x000fc600057a1670 */
[----:B------:R1:W-:Y:S01]  /*6f30*/  @!P1 STG.E.U8 desc[UR36][R8.64], R13 ;  /* 0x0000000d08009986 */ /* 0x0003e2000c101124 */
[----:B------:R-:W-:-:S03]  /*6f40*/  ISETP.LT.OR P1, PT, R3, 0x9, !P0 ;  /* 0x000000090300780c */ /* 0x000fc60004721670 */
[----:B------:R-:W-:Y:S01]  /*6f50*/  @!P4 STG.E.U8 desc[UR36][R8.64+0x1], R91 ;  /* 0x0000015b0800c986 */ /* 0x000fe2000c101124 */
[----:B------:R-:W-:Y:S01]  /*6f60*/  ISETP.LT.OR P4, PT, R3, 0xa, !P0 ;  /* 0x0000000a0300780c */ /* 0x000fe20004781670 */
[----:B------:R-:W-:-:S04]  /*6f70*/  @!P3 IMAD R15, R92, R155, RZ ;  /* 0x0000009b5c0fb224 */ /* 0x000fc800078e02ff */
[-C--:B------:R-:W-:Y:S01]  /*6f80*/  @!P5 IMAD R93, R93, R155.reuse, RZ ;  /* 0x0000009b5d5dd224 */ /* 0x080fe200078e02ff */
[----:B------:R3:W-:Y:S01]  /*6f90*/  @!P3 STG.E.U8 desc[UR36][R160.64+0x8], R15 ;  /* 0x0000080fa000b986 */ /* 0x0007e2000c101124 */
[C---:B------:R-:W-:Y:S02]  /*6fa0*/  ISETP.LT.OR P3, PT, R3.reuse, 0x11, !P2 ;  /* 0x000000110300780c */ /* 0x040fe40005761670 */
[-C--:B0-----:R-:W-:Y:S01]  /*6fb0*/  @!P1 IMAD R5, R94, R155.reuse, RZ ;  /* 0x0000009b5e059224 */ /* 0x081fe200078e02ff */
[----:B------:R-:W-:Y:S01]  /*6fc0*/  @!P5 STG.E.U8 desc[UR36][R160.64+0x9], R93 ;  /* 0x0000095da000d986 */ /* 0x000fe2000c101124 */
[----:B------:R-:W-:Y:S02]  /*6fd0*/  ISETP.LT.OR P5, PT, R3, 0x12, !P2 ;  /* 0x000000120300780c */ /* 0x000fe400057a1670 */
[----:B------:R-:W-:Y:S01]  /*6fe0*/  @!P4 IMAD R95, R95, R155, RZ ;  /* 0x0000009b5f5fc224 */ /* 0x000fe200078e02ff */
[----:B------:R0:W-:Y:S01]  /*6ff0*/  @!P1 STG.E.U8 desc[UR36][R8.64+0x8], R5 ;  /* 0x0000080508009986 */ /* 0x0001e2000c101124 */
[----:B------:R-:W-:-:S03]  /*7000*/  ISETP.LT.OR P1, PT, R3, 0x11, !P0 ;  /* 0x000000110300780c */ /* 0x000fc60004721670 */
[----:B------:R-:W-:Y:S01]  /*7010*/  @!P4 STG.E.U8 desc[UR36][R8.64+0x9], R95 ;  /* 0x0000095f0800c986 */ /* 0x000fe2000c101124 */
[----:B------:R-:W-:Y:S01]  /*7020*/  ISETP.LT.OR P4, PT, R3, 0x12, !P0 ;  /* 0x000000120300780c */ /* 0x000fe20004781670 */
[----:B-1----:R-:W-:-:S04]  /*7030*/  @!P3 IMAD R13, R96, R155, RZ ;  /* 0x0000009b600db224 */ /* 0x002fc800078e02ff */
[-C--:B------:R-:W-:Y:S01]  /*7040*/  @!P5 IMAD R97, R97, R155.reuse, RZ ;  /* 0x0000009b6161d224 */ /* 0x080fe200078e02ff */
[----:B------:R1:W-:Y:S01]  /*7050*/  @!P3 STG.E.U8 desc[UR36][R160.64+0x10], R13 ;  /* 0x0000100da000b986 */ /* 0x0003e2000c101124 */
[C---:B------:R-:W-:Y:S02]  /*7060*/  ISETP.LT.OR P3, PT, R3.reuse, 0x19, !P2 ;  /* 0x000000190300780c */ /* 0x040fe40005761670 */
[-C--:B---3--:R-:W-:Y:S01]  /*7070*/  @!P1 IMAD R15, R98, R155.reuse, RZ ;  /* 0x0000009b620f9224 */ /* 0x088fe200078e02ff */
[----:B------:R-:W-:Y:S01]  /*7080*/  @!P5 STG.E.U8 desc[UR36][R160.64+0x11], R97 ;  /* 0x00001161a000d986 */ /* 0x000fe2000c101124 */
[----:B------:R-:W-:Y:S02]  /*7090*/  ISETP.LT.OR P5, PT, R3, 0x1a, !P2 ;  /* 0x0000001a0300780c */ /* 0x000fe400057a1670 */
[----:B------:R-:W-:Y:S01]  /*70a0*/  @!P4 IMAD R99, R99, R155, RZ ;  /* 0x0000009b6363c224 */ /* 0x000fe200078e02ff */
[----:B------:R3:W-:Y:S01]  /*70b0*/  @!P1 STG.E.U8 desc[UR36][R8.64+0x10], R15 ;  /* 0x0000100f08009986 */ /* 0x0007e2000c101124 */
[----:B------:R-:W-:-:S03]  /*70c0*/  ISETP.LT.OR P1, PT, R3, 0x19, !P0 ;  /* 0x000000190300780c */ /* 0x000fc60004721670 */
[----:B------:R-:W-:Y:S01]  /*70d0*/  @!P4 STG.E.U8 desc[UR36][R8.64+0x11], R99 ;  /* 0x000011630800c986 */ /* 0x000fe2000c101124 */
[----:B------:R-:W-:Y:S01]  /*70e0*/  ISETP.LT.OR P4, PT, R3, 0x1a, !P0 ;  /* 0x0000001a0300780c */ /* 0x000fe20004781670 */
[----:B0-----:R-:W-:-:S04]  /*70f0*/  @!P3 IMAD R5, R100, R155, RZ ;  /* 0x0000009b6405b224 */ /* 0x001fc800078e02ff */
[-C--:B------:R-:W-:Y:S01]  /*7100*/  @!P5 IMAD R101, R101, R155.reuse, RZ ;  /* 0x0000009b6565d224 */ /* 0x080fe200078e02ff */
[----:B------:R0:W-:Y:S01]  /*7110*/  @!P3 STG.E.U8 desc[UR36][R160.64+0x18], R5 ;  /* 0x00001805a000b986 */ /* 0x0001e2000c101124 */
[C---:B------:R-:W-:Y:S02]  /*7120*/  ISETP.LT.OR P3, PT, R3.reuse, 0x21, !P2 ;  /* 0x000000210300780c */ /* 0x040fe40005761670 */
[-C--:B-1----:R-:W-:Y:S01]  /*7130*/  @!P1 IMAD R13, R102, R155.reuse, RZ ;  /* 0x0000009b660d9224 */ /* 0x082fe200078e02ff */
[----:B------:R-:W-:Y:S01]  /*7140*/  @!P5 STG.E.U8 desc[UR36][R160.64+0x19], R101 ;  /* 0x00001965a000d986 */ /* 0x000fe2000c101124 */
[----:B------:R-:W-:Y:S02]  /*7150*/  ISETP.LT.OR P5, PT, R3, 0x22, !P2 ;  /* 0x000000220300780c */ /* 0x000fe400057a1670 */
[----:B------:R-:W-:Y:S01]  /*7160*/  @!P4 IMAD R103, R103, R155, RZ ;  /* 0x0000009b6767c224 */ /* 0x000fe200078e02ff */
[----:B------:R1:W-:Y:S01]  /*7170*/  @!P1 STG.E.U8 desc[UR36][R8.64+0x18], R13 ;  /* 0x0000180d08009986 */ /* 0x0003e2000c101124 */
[----:B------:R-:W-:-:S03]  /*7180*/  ISETP.LT.OR P1, PT, R3, 0x21, !P0 ;  /* 0x000000210300780c */ /* 0x000fc60004721670 */
[----:B------:R-:W-:Y:S01]  /*7190*/  @!P4 STG.E.U8 desc[UR36][R8.64+0x19], R103 ;  /* 0x000019670800c986 */ /* 0x000fe2000c101124 */
[----:B------:R-:W-:Y:S01]  /*71a0*/  ISETP.LT.OR P4, PT, R3, 0x22, !P0 ;  /* 0x000000220300780c */ /* 0x000fe20004781670 */
[----:B---3--:R-:W-:-:S04]  /*71b0*/  @!P3 IMAD R15, R104, R155, RZ ;  /* 0x0000009b680fb224 */ /* 0x008fc800078e02ff */
        /* <DEDUP_REMOVED lines=128> */
[----:B------:R-:W-:-:S02]  /*79c0*/  ISETP.GE.AND P1, PT, R0, 0x81, PT ;  /* 0x000000810000780c */ /* 0x000fc40003f26270 */
[C---:B------:R-:W-:Y:S01]  /*79d0*/  ISETP.LT.OR P5, PT, R3.reuse, 0x79, !P0 ;  /* 0x000000790300780c */ /* 0x040fe200047a1670 */
[----:B------:R-:W-:Y:S01]  /*79e0*/  @!P4 STG.E.U8 desc[UR36][R8.64+0x71], R147 ;  /* 0x000071930800c986 */ /* 0x000fe2000c101124 */
[C---:B------:R-:W-:Y:S01]  /*79f0*/  ISETP.LT.OR P0, PT, R3.reuse, 0x7a, !P0 ;  /* 0x0000007a0300780c */ /* 0x040fe20004701670 */
[----:B0-----:R-:W-:Y:S01]  /*7a00*/  @!P3 IMAD R5, R148, R155, RZ ;  /* 0x0000009b9405b224 */ /* 0x001fe200078e02ff */
[----:B------:R-:W-:-:S03]  /*7a10*/  ISETP.LT.OR P4, PT, R3, 0x1, !P1 ;  /* 0x000000010300780c */ /* 0x000fc60004f81670 */
[----:B------:R-:W-:Y:S01]  /*7a20*/  @!P2 IMAD R149, R149, R155, RZ ;  /* 0x0000009b9595a224 */ /* 0x000fe200078e02ff */
[----:B------:R0:W-:Y:S01]  /*7a30*/  @!P3 STG.E.U8 desc[UR36][R160.64+0x78], R5 ;  /* 0x00007805a000b986 */ /* 0x0001e2000c101124 */
[----:B------:R-:W-:-:S03]  /*7a40*/  ISETP.LT.OR P3, PT, R3, 0x2, !P1 ;  /* 0x000000020300780c */ /* 0x000fc60004f61670 */
[----:B------:R-:W-:Y:S01]  /*7a50*/  @!P2 STG.E.U8 desc[UR36][R160.64+0x79], R149 ;  /* 0x00007995a000a986 */ /* 0x000fe2000c101124 */
[-C--:B-1----:R-:W-:Y:S01]  /*7a60*/  @!P5 IMAD R13, R150, R155.reuse, RZ ;  /* 0x0000009b960dd224 */ /* 0x082fe200078e02ff */
[----:B------:R-:W-:Y:S01]  /*7a70*/  ISETP.GE.AND P2, PT, R0, 0x89, PT ;  /* 0x000000890000780c */ /* 0x000fe20003f46270 */
[-C--:B------:R-:W-:Y:S02]  /*7a80*/  @!P0 IMAD R151, R151, R155.reuse, RZ ;  /* 0x0000009b97978224 */ /* 0x080fe400078e02ff */
[----:B---3--:R-:W-:Y:S01]  /*7a90*/  @!P4 IMAD R15, R24, R155, RZ ;  /* 0x0000009b180fc224 */ /* 0x008fe200078e02ff */
[----:B------:R1:W-:Y:S01]  /*7aa0*/  @!P5 STG.E.U8 desc[UR36][R8.64+0x78], R13 ;  /* 0x0000780d0800d986 */ /* 0x0003e2000c101124 */
[----:B------:R-:W-:-:S03]  /*7ab0*/  ISETP.LT.OR P5, PT, R3, 0x1, !P2 ;  /* 0x000000010300780c */ /* 0x000fc600057a1670 */
[----:B------:R-:W-:Y:S01]  /*7ac0*/  @!P3 IMAD R25, R25, R155, RZ ;  /* 0x0000009b1919b224 */ /* 0x000fe200078e02ff */
[----:B------:R-:W-:Y:S01]  /*7ad0*/  @!P0 STG.E.U8 desc[UR36][R8.64+0x79], R151 ;  /* 0x0000799708008986 */ /* 0x000fe2000c101124 */
[----:B------:R-:W-:-:S03]  /*7ae0*/  ISETP.LT.OR P0, PT, R3, 0x2, !P2 ;  /* 0x000000020300780c */ /* 0x000fc60005701670 */
[----:B------:R-:W-:Y:S01]  /*7af0*/  @!P4 STG.E.U8 desc[UR36][R6.64], R15 ;  /* 0x0000000f0600c986 */ /* 0x000fe2000c101124 */
        /* <DEDUP_REMOVED lines=19> */
[-C--:B------:R-:W-:Y:S01]  /*7c30*/  @!P4 IMAD R9, R32, R155.reuse, RZ ;  /* 0x0000009b2009c224 */ /* 0x080fe200078e02ff */
        /* <DEDUP_REMOVED lines=127> */
[----:B-1----:R-:W-:-:S04]  /*8430*/  @!P5 IMAD R13, R74, R155, RZ ;  /* 0x0000009b4a0dd224 */ /* 0x002fc800078e02ff */
        /* <DEDUP_REMOVED lines=12> */
[----:B------:R-:W-:-:S04]  /*8500*/  @!P0 IMAD R9, R78, R155, RZ ;  /* 0x0000009b4e098224 */ /* 0x000fc800078e02ff */
[-C--:B------:R-:W-:Y:S01]  /*8510*/  @!P4 IMAD R79, R79, R155.reuse, RZ ;  /* 0x0000009b4f4fc224 */ /* 0x080fe200078e02ff */
[----:B------:R1:W-:Y:S01]  /*8520*/  @!P0 STG.E.U8 desc[UR36][R10.64+0x68], R9 ;  /* 0x000068090a008986 */ /* 0x0003e2000c101124 */
[----:B------:R-:W-:Y:S02]  /*8530*/  ISETP.LT.OR P0, PT, R3, 0x71, !P2 ;  /* 0x000000710300780c */ /* 0x000fe40005701670 */
[----:B------:R-:W-:Y:S01]  /*8540*/  @!P3 IMAD R81, R81, R155, RZ ;  /* 0x0000009b5151b224 */ /* 0x000fe200078e02ff */
[----:B------:R3:W-:Y:S01]  /*8550*/  @!P4 STG.E.U8 desc[UR36][R10.64+0x69], R79 ;  /* 0x0000694f0a00c986 */ /* 0x0007e2000c101124 */
[----:B------:R-:W-:-:S03]  /*8560*/  ISETP.LT.OR P4, PT, R3, 0x72, !P2 ;  /* 0x000000720300780c */ /* 0x000fc60005781670 */
[----:B------:R3:W-:Y:S01]  /*8570*/  @!P3 STG.E.U8 desc[UR36][R6.64+0x71], R81 ;  /* 0x000071510600b986 */ /* 0x0007e2000c101124 */
[C---:B------:R-:W-:Y:S02]  /*8580*/  ISETP.LT.OR P3, PT, R3.reuse, 0x79, !P1 ;  /* 0x000000790300780c */ /* 0x040fe40004f61670 */
[C---:B------:R-:W-:Y:S01]  /*8590*/  ISETP.LT.OR P1, PT, R3.reuse, 0x7a, !P1 ;  /* 0x0000007a0300780c */ /* 0x040fe20004f21670 */
[----:B------:R3:W-:Y:S01]  /*85a0*/  @!P5 STG.E.U8 desc[UR36][R6.64+0x70], R13 ;  /* 0x0000700d0600d986 */ /* 0x0007e2000c101124 */
[C---:B------:R-:W-:Y:S02]  /*85b0*/  ISETP.LT.OR P5, PT, R3.reuse, 0x79, !P2 ;  /* 0x000000790300780c */ /* 0x040fe400057a1670 */
[----:B------:R-:W-:Y:S01]  /*85c0*/  ISETP.LT.OR P2, PT, R3, 0x7a, !P2 ;  /* 0x0000007a0300780c */ /* 0x000fe20005741670 */
[-C--:B------:R-:W-:Y:S02]  /*85d0*/  @!P0 IMAD R3, R82, R155.reuse, RZ ;  /* 0x0000009b52038224 */ /* 0x080fe400078e02ff */
[----:B------:R-:W-:-:S03]  /*85e0*/  @!P4 IMAD R83, R83, R155, RZ ;  /* 0x0000009b5353c224 */ /* 0x000fc600078e02ff */
[----:B------:R3:W-:Y:S01]  /*85f0*/  @!P0 STG.E.U8 desc[UR36][R10.64+0x70], R3 ;  /* 0x000070030a008986 */ /* 0x0007e2000c101124 */
[-C--:B0-----:R-:W-:Y:S02]  /*8600*/  @!P3 IMAD R5, R84, R155.reuse, RZ ;  /* 0x0000009b5405b224 */ /* 0x081fe400078e02ff */
[-C--:B------:R-:W-:Y:S01]  /*8610*/  @!P1 IMAD R85, R85, R155.reuse, RZ ;  /* 0x0000009b55559224 */ /* 0x080fe200078e02ff */
[----:B------:R3:W-:Y:S01]  /*8620*/  @!P4 STG.E.U8 desc[UR36][R10.64+0x71], R83 ;  /* 0x000071530a00c986 */ /* 0x0007e2000c101124 */
[-C--:B-1----:R-:W-:Y:S02]  /*8630*/  @!P5 IMAD R9, R86, R155.reuse, RZ ;  /* 0x0000009b5609d224 */ /* 0x082fe400078e02ff */
[----:B------:R-:W-:Y:S01]  /*8640*/  @!P2 IMAD R87, R87, R155, RZ ;  /* 0x0000009b5757a224 */ /* 0x000fe200078e02ff */
[----:B------:R3:W-:Y:S04]  /*8650*/  @!P3 STG.E.U8 desc[UR36][R6.64+0x78], R5 ;  /* 0x000078050600b986 */ /* 0x0007e8000c101124 */
[----:B------:R3:W-:Y:S04]  /*8660*/  @!P1 STG.E.U8 desc[UR36][R6.64+0x79], R85 ;  /* 0x0000795506009986 */ /* 0x0007e8000c101124 */
[----:B------:R3:W-:Y:S04]  /*8670*/  @!P5 STG.E.U8 desc[UR36][R10.64+0x78], R9 ;  /* 0x000078090a00d986 */ /* 0x0007e8000c101124 */
[----:B------:R3:W-:Y:S02]  /*8680*/  @!P2 STG.E.U8 desc[UR36][R10.64+0x79], R87 ;  /* 0x000079570a00a986 */ /* 0x0007e4000c101124 */
.L_x_290:
[----:B------:R-:W-:Y:S05]  /*8690*/  BSYNC B0 ;  /* 0x0000000000007941 */ /* 0x000fea0003800000 */
.L_x_32:
[----:B------:R-:W-:Y:S01]  /*86a0*/  ULDC UR4, c[0x0][0xc] ;  /* 0x0000030000047ab9 */ /* 0x000fe20000000800 */
[----:B------:R-:W-:Y:S01]  /*86b0*/  ULDC UR5, c[0x0][0x10] ;  /* 0x0000040000057ab9 */ /* 0x000fe20000000800 */
[----:B---3--:R-:W3:Y:S01]  /*86c0*/  LDC R3, c[0x0][0x14] ;  /* 0x00000500ff037b82 */ /* 0x008ee20000000800 */
[----:B------:R-:W-:Y:S01]  /*86d0*/  UIMAD.WIDE.U32 UR4, UR4, UR5, URZ ;  /* 0x00000005040472a5 */ /* 0x000fe2000f8e003f */
[----:B------:R-:W-:Y:S01]  /*86e0*/  PRMT R0, RZ, 0x7610, R0 ;  /* 0x00007610ff007816 */ /* 0x000fe20000000000 */
[----:B------:R-:W-:Y:S02]  /*86f0*/  IMAD.MOV.U32 R153, RZ, RZ, -0x1 ;  /* 0xffffffffff997424 */ /* 0x000fe400078e00ff */
[----:B------:R-:W-:Y:S02]  /*8700*/  IMAD.MOV.U32 R22, RZ, RZ, -0x1 ;  /* 0xffffffffff167424 */ /* 0x000fe400078e00ff */
[----:B---3--:R-:W-:-:S04]  /*8710*/  IMAD.WIDE.U32 R16, R3, UR4, R16 ;  /* 0x0000000403107c25 */ /* 0x008fc8000f8e0010 */
[----:B------:R-:W-:Y:S01]  /*8720*/  IMAD R3, R3, UR5, RZ ;  /* 0x0000000503037c24 */ /* 0x000fe2000f8e02ff */
[----:B------:R-:W-:Y:S02]  /*8730*/  ULDC.64 UR4, c[0x0][0x650] ;  /* 0x0001940000047ab9 */ /* 0x000fe40000000a00 */
[----:B------:R-:W-:Y:S01]  /*8740*/  ISETP.GE.U32.AND P0, PT, R16, UR4, PT ;  /* 0x0000000410007c0c */ /* 0x000fe2000bf06070 */
[----:B------:R-:W-:-:S05]  /*8750*/  IMAD.IADD R17, R17, 0x1, R3 ;  /* 0x0000000111117824 */ /* 0x000fca00078e0203 */
[----:B------:R-:W-:-:S13]  /*8760*/  ISETP.GE.U32.AND.EX P0, PT, R17, UR5, PT, P0 ;  /* 0x0000000511007c0c */ /* 0x000fda000bf06100 */
[----:B------:R-:W-:Y:S05]  /*8770*/  @P0 BRA `(.L_x_291) ;  /* 0x0000000400640947 */ /* 0x000fea0003800000 */
[----:B------:R-:W3:Y:S01]  /*8780*/  S2R R12, SR_CTAID.X ;  /* 0x00000000000c7919 */ /* 0x000ee20000002500 */
[----:B0-----:R-:W0:Y:S01]  /*8790*/  LDC.64 R10, c[0x0][0x628] ;  /* 0x00018a00ff0a7b82 */ /* 0x001e220000000a00 */
[----:B------:R-:W-:Y:S01]  /*87a0*/  ULDC UR4, c[0x0][0x150] ;  /* 0x0000540000047ab9 */ /* 0x000fe20000000800 */
[----:B------:R-:W-:Y:S01]  /*87b0*/  IMAD.MOV.U32 R8, RZ, RZ, R16 ;  /* 0x000000ffff087224 */ /* 0x000fe200078e0010 */
[----:B------:R-:W0:Y:S01]  /*87c0*/  S2R R24, SR_CTAID.Y ;  /* 0x0000000000187919 */ /* 0x000e220000002600 */
[----:B------:R-:W-:-:S04]  /*87d0*/  IMAD.MOV.U32 R9, RZ, RZ, R17 ;  /* 0x000000ffff097224 */ /* 0x000fc800078e0011 */
[----:B------:R-:W1:Y:S08]  /*87e0*/  LDC R21, c[0x0][0x144] ;  /* 0x00005100ff157b82 */ /* 0x000e700000000800 */
[----:B------:R-:W1:Y:S08]  /*87f0*/  LDC R0, c[0x0][0x630] ;  /* 0x00018c00ff007b82 */ /* 0x000e700000000800 */
[----:B------:R-:W1:Y:S01]  /*8800*/  LDC.64 R14, c[0x0][0x620] ;  /* 0x00018800ff0e7b82 */ /* 0x000e620000000a00 */
[----:B0-----:R-:W-:-:S04]  /*8810*/  ISETP.NE.U32.AND P0, PT, R10, RZ, PT ;  /* 0x000000ff0a00720c */ /* 0x001fc80003f05070 */
[----:B------:R-:W-:Y:S02]  /*8820*/  ISETP.NE.AND.EX P0, PT, R11, RZ, PT, P0 ;  /* 0x000000ff0b00720c */ /* 0x000fe40003f05300 */
[----:B---3--:R-:W-:-:S05]  /*8830*/  I2FP.F32.U32 R3, R12 ;  /* 0x0000000c00037245 */ /* 0x008fca0000201000 */
[----:B------:R-:W-:-:S04]  /*8840*/  FMUL R3, R3, UR4 ;  /* 0x0000000403037c20 */ /* 0x000fc80008400000 */
[----:B------:R0:W3:Y:S02]  /*8850*/  F2I.U32.TRUNC.NTZ R20, R3 ;  /* 0x0000000300147305 */ /* 0x0000e4000020f000 */
[----:B------:R-:W-:Y:S05]  /*8860*/  @!P0 BRA `(.L_x_292) ;  /* 0x0000000000288947 */ /* 0x000fea0003800000 */
[----:B0-----:R-:W0:Y:S02]  /*8870*/  LDC R3, c[0x0][0x634] ;  /* 0x00018d00ff037b82 */ /* 0x001e240000000800 */
        /* <DEDUP_REMOVED lines=9> */
.L_x_292:
[----:B------:R-:W2:Y:S01]  /*8910*/  LDC.64 R28, c[0x0][0x640] ;  /* 0x00019000ff1c7b82 */ /* 0x000ea20000000a00 */
[-CC-:B-1----:R-:W-:Y:S01]  /*8920*/  SHF.R.U64 R22, R8, R0.reuse, R9.reuse ;  /* 0x0000000008167219 */ /* 0x182fe20000001209 */
[----:B---3--:R-:W-:Y:S01]  /*8930*/  IMAD.MOV R20, RZ, RZ, -R20 ;  /* 0x000000ffff147224 */ /* 0x008fe200078e0a14 */
[----:B------:R-:W-:Y:S01]  /*8940*/  SHF.R.U32.HI R0, RZ, R0, R9 ;  /* 0x00000000ff007219 */ /* 0x000fe20000011609 */
[----:B------:R-:W-:Y:S01]  /*8950*/  ULDC UR4, c[0x0][0x154] ;  /* 0x0000550000047ab9 */ /* 0x000fe20000000800 */
[----:B0-----:R-:W-:Y:S01]  /*8960*/  IADD3 R3, P0, RZ, -R22, RZ ;  /* 0x80000016ff037210 */ /* 0x001fe20007f1e0ff */
[----:B------:R-:W-:Y:S02]  /*8970*/  IMAD R21, R21, R20, R12 ;  /* 0x0000001415157224 */ /* 0x000fe400078e020c */
[----:B------:R-:W0:Y:S01]  /*8980*/  LDC R6, c[0x0][0x618] ;  /* 0x00018600ff067b82 */ /* 0x000e220000000800 */
[----:B------:R-:W-:Y:S02]  /*8990*/  IMAD.MOV.U32 R7, RZ, RZ, 0x1 ;  /* 0x00000001ff077424 */ /* 0x000fe400078e00ff */
[----:B------:R-:W-:-:S04]  /*89a0*/  IMAD.X R5, RZ, RZ, ~R0, P0 ;  /* 0x000000ffff057224 */ /* 0x000fc800000e0e00 */
[-C--:B------:R-:W-:Y:S01]  /*89b0*/  IMAD R0, R5, R14.reuse, RZ ;  /* 0x0000000e05007224 */ /* 0x080fe200078e02ff */
[----:B------:R-:W1:Y:S01]  /*89c0*/  LDC R8, c[0x0][0x608] ;  /* 0x00018200ff087b82 */ /* 0x000e620000000800 */
[----:B------:R-:W-:-:S04]  /*89d0*/  IMAD.WIDE.U32 R4, R3, R14, R16 ;  /* 0x0000000e03047225 */ /* 0x000fc800078e0010 */
[----:B------:R-:W-:Y:S01]  /*89e0*/  IMAD R3, R3, R15, R0 ;  /* 0x0000000f03037224 */ /* 0x000fe200078e0200 */
[----:B------:R-:W-:Y:S02]  /*89f0*/  I2FP.F32.U32 R0, R24 ;  /* 0x0000001800007245 */ /* 0x000fe40000201000 */
[----:B------:R-:W3:Y:S01]  /*8a00*/  LDC R26, c[0x0][0x658] ;  /* 0x00019600ff1a7b82 */ /* 0x000ee20000000800 */
[----:B------:R-:W-:Y:S01]  /*8a10*/  IMAD.IADD R3, R5, 0x1, R3 ;  /* 0x0000000105037824 */ /* 0x000fe200078e0203 */
[----:B--2---:R-:W-:Y:S01]  /*8a20*/  ISETP.NE.U32.AND P0, PT, R28, RZ, PT ;  /* 0x000000ff1c00720c */ /* 0x004fe20003f05070 */
[----:B------:R-:W-:Y:S01]  /*8a30*/  FMUL R0, R0, UR4 ;  /* 0x0000000400007c20 */ /* 0x000fe20008400000 */
[----:B------:R-:W-:Y:S02]  /*8a40*/  IMAD.MOV.U32 R5, RZ, RZ, -0x1 ;  /* 0xffffffffff057424 */ /* 0x000fe400078e00ff */
[----:B------:R-:W-:Y:S01]  /*8a50*/  ISETP.NE.AND.EX P0, PT, R29, RZ, PT, P0 ;  /* 0x000000ff1d00720c */ /* 0x000fe20003f05300 */
[----:B------:R2:W2:Y:S01]  /*8a60*/  F2I.U32.TRUNC.NTZ R13, R0 ;  /* 0x00000000000d7305 */ /* 0x0004a2000020f000 */
[----:B------:R-:W2:Y:S01]  /*8a70*/  LDC R15, c[0x0][0x148] ;  /* 0x00005200ff0f7b82 */ /* 0x000ea20000000800 */
[----:B0-----:R-:W-:-:S02]  /*8a80*/  SHF.R.U64 R12, R4, R6, R3 ;  /* 0x00000006040c7219 */ /* 0x001fc40000001203 */
[----:B------:R-:W-:-:S05]  /*8a90*/  SHF.R.U32.HI R3, RZ, R6, R3 ;  /* 0x00000006ff037219 */ /* 0x000fca0000011603 */
[----:B------:R-:W0:Y:S01]  /*8aa0*/  LDC R20, c[0x0][0x600] ;  /* 0x00018000ff147b82 */ /* 0x000e220000000800 */
[-CC-:B-1----:R-:W-:Y:S02]  /*8ab0*/  SHF.R.U64 R10, R12, R8.reuse, R3.reuse ;  /* 0x000000080c0a7219 */ /* 0x182fe40000001203 */
[----:B------:R-:W-:-:S05]  /*8ac0*/  SHF.R.U32.HI R3, RZ, R8, R3 ;  /* 0x00000008ff037219 */ /* 0x000fca0000011603 */
[----:B------:R-:W1:Y:S01]  /*8ad0*/  LDC R27, c[0x0][0x648] ;  /* 0x00019200ff1b7b82 */ /* 0x000e620000000800 */
[-C--:B---3--:R-:W-:Y:S02]  /*8ae0*/  SHF.L.U32 R4, R5, R26.reuse, RZ ;  /* 0x0000001a05047219 */ /* 0x088fe400000006ff */
[--C-:B------:R-:W-:Y:S02]  /*8af0*/  SHF.R.U64 R14, R10, R26, R3.reuse ;  /* 0x0000001a0a0e7219 */ /* 0x100fe40000001203 */
[----:B------:R-:W-:Y:S02]  /*8b00*/  LOP3.LUT R25, RZ, R4, RZ, 0x33, !PT ;  /* 0x00000004ff197212 */ /* 0x000fe400078e33ff */
[-C--:B------:R-:W-:Y:S01]  /*8b10*/  SHF.R.U32.HI R5, RZ, R26.reuse, R3 ;  /* 0x0000001aff057219 */ /* 0x080fe20000011603 */
[----:B------:R-:W3:Y:S01]  /*8b20*/  LDC R30, c[0x0][0x638] ;  /* 0x00018e00ff1e7b82 */ /* 0x000ee20000000800 */
[----:B------:R-:W-:Y:S01]  /*8b30*/  SHF.L.U32 R154, R7, R26, RZ ;  /* 0x0000001a079a7219 */ /* 0x000fe200000006ff */
[----:B------:R-:W-:-:S06]  /*8b40*/  IMAD.MOV.U32 R4, RZ, RZ, R14 ;  /* 0x000000ffff047224 */ /* 0x000fcc00078e000e */
[----:B------:R-:W0:Y:S01]  /*8b50*/  LDC R31, c[0x0][0x610] ;  /* 0x00018400ff1f7b82 */ /* 0x000e220000000800 */
        /* <DEDUP_REMOVED lines=11> */
.L_x_293:
[----:B------:R-:W-:Y:S01]  /*8c10*/  ISETP.NE.AND P0, PT, R2, 0x1, PT ;  /* 0x000000010200780c */ /* 0x000fe20003f05270 */
[----:B0-----:R-:W-:Y:S01]  /*8c20*/  VIADD R7, R20, 0xffffffff ;  /* 0xffffffff14077836 */ /* 0x001fe20000000000 */
[----:B-12---:R-:W-:Y:S01]  /*8c30*/  SHF.R.U64 R0, R4, R27, R5 ;  /* 0x0000001b04007219 */ /* 0x006fe20000001205 */
[----:B------:R-:W-:Y:S01]  /*8c40*/  IMAD.MOV R13, RZ, RZ, -R13 ;  /* 0x000000ffff0d7224 */ /* 0x000fe200078e0a0d */
[----:B------:R-:W-:Y:S01]  /*8c50*/  LOP3.LUT R5, R10, R25, RZ, 0xc0, !PT ;  /* 0x000000190a057212 */ /* 0x000fe200078ec0ff */
[----:B------:R-:W-:Y:S02]  /*8c60*/  IMAD.MOV.U32 R4, RZ, RZ, 0x1 ;  /* 0x00000001ff047424 */ /* 0x000fe400078e00ff */
[----:B------:R-:W-:Y:S02]  /*8c70*/  IMAD.MOV R3, RZ, RZ, -R0 ;  /* 0x000000ffff037224 */ /* 0x000fe400078e0a00 */
[----:B------:R-:W-:Y:S01]  /*8c80*/  IMAD R154, R154, R0, R5 ;  /* 0x000000009a9a7224 */ /* 0x000fe200078e0205 */
[----:B------:R-:W-:Y:S01]  /*8c90*/  LOP3.LUT R5, R12, R7, RZ, 0xc0, !PT ;  /* 0x000000070c057212 */ /* 0x000fe200078ec0ff */
[----:B---3--:R-:W-:-:S02]  /*8ca0*/  IMAD R0, R3, R30, R14 ;  /* 0x0000001e03007224 */ /* 0x008fc400078e020e */
[----:B------:R-:W-:Y:S02]  /*8cb0*/  @P0 IMAD R21, R15, R13, R24 ;  /* 0x0000000d0f150224 */ /* 0x000fe400078e0218 */
[----:B------:R-:W-:Y:S01]  /*8cc0*/  IMAD R3, R0, R20, R5 ;  /* 0x0000001400037224 */ /* 0x000fe200078e0205 */
[----:B------:R-:W-:Y:S01]  /*8cd0*/  PRMT R0, R4, 0x7610, R0 ;  /* 0x0000761004007816 */ /* 0x000fe20000000000 */
[----:B------:R-:W-:-:S05]  /*8ce0*/  IMAD R154, R154, R31, R21 ;  /* 0x0000001f9a9a7224 */ /* 0x000fca00078e0215 */
[----:B------:R-:W-:Y:S02]  /*8cf0*/  SEL R153, R3, R154, !P0 ;  /* 0x0000009a03997207 */ /* 0x000fe40004000000 */
[----:B------:R-:W-:-:S07]  /*8d00*/  SEL R154, R154, R3, !P0 ;  /* 0x000000039a9a7207 */ /* 0x000fce0004000000 */
.L_x_291:
[----:B------:R-:W-:-:S13]  /*8d10*/  LOP3.LUT P0, RZ, R0, 0xff, RZ, 0xc0, !PT ;  /* 0x000000ff00ff7812 */ /* 0x000fda000780c0ff */
[----:B------:R-:W-:Y:S05]  /*8d20*/  @P0 BRA `(.L_x_294) ;  /* 0xffffff8400300947 */ /* 0x000fea000383ffff */
[----:B------:R-:W-:Y:S05]  /*8d30*/  EXIT ;  /* 0x000000000000794d */ /* 0x000fea0003800000 */
.L_x_7:
[----:B0-----:R-:W-:Y:S01]  /*8d40*/  ULDC.64 UR4, c[0x0][0x650] ;  /* 0x0001940000047ab9 */ /* 0x001fe20000000a00 */
        /* <DEDUP_REMOVED lines=25> */
.L_x_296:
[----:B------:R-:W0:Y:S01]  /*8ee0*/  LDC.64 R28, c[0x0][0x640] ;  /* 0x00019000ff1c7b82 */ /* 0x000e220000000a00 */
[-CC-:B------:R-:W-:Y:S01]  /*8ef0*/  SHF.R.U64 R22, R12, R6.reuse, R13.reuse ;  /* 0x000000060c167219 */ /* 0x180fe2000000120d */
[----:B------:R-:W-:Y:S01]  /*8f00*/  IMAD.MOV.U32 R30, RZ, RZ, 0x1 ;  /* 0x00000001ff1e7424 */ /* 0x000fe200078e00ff */
[----:B------:R-:W-:Y:S02]  /*8f10*/  SHF.R.U32.HI R6, RZ, R6, R13 ;  /* 0x00000006ff067219 */ /* 0x000fe4000001160d */
        /* <DEDUP_REMOVED lines=8> */
[----:B------:R-:W-:Y:S01]  /*8fa0*/  IMAD.IADD R9, R9, 0x1, R11 ;  /* 0x0000000109097824 */ /* 0x000fe200078e020b */
[----:B0-----:R-:W-:-:S04]  /*8fb0*/  ISETP.NE.U32.AND P0, PT, R28, RZ, PT ;  /* 0x000000ff1c00720c */ /* 0x001fc80003f05070 */
[----:B------:R-:W-:Y:S02]  /*8fc0*/  ISETP.NE.AND.EX P0, PT, R29, RZ, PT, P0 ;  /* 0x000000ff1d00720c */ /* 0x000fe40003f05300 */
[----:B------:R-:W0:Y:S01]  /*8fd0*/  LDC R20, c[0x0][0x600] ;  /* 0x00018000ff147b82 */ /* 0x000e220000000800 */
[-CC-:B-1----:R-:W-:Y:S01]  /*8fe0*/  SHF.R.U64 R14, R8, R10.reuse, R9.reuse ;  /* 0x0000000a080e7219 */ /* 0x182fe20000001209 */
[----:B------:R-:W-:Y:S01]  /*8ff0*/  IMAD.MOV.U32 R8, RZ, RZ, -0x1 ;  /* 0xffffffffff087424 */ /* 0x000fe200078e00ff */
[----:B------:R-:W-:-:S05]  /*9000*/  SHF.R.U32.HI R9, RZ, R10, R9 ;  /* 0x0000000aff097219 */ /* 0x000fca0000011609 */
[----:B------:R-:W1:Y:S01]  /*9010*/  LDC R24, c[0x0][0x648] ;  /* 0x00019200ff187b82 */ /* 0x000e620000000800 */
[-CC-:B--2---:R-:W-:Y:S02]  /*9020*/  SHF.R.U64 R23, R14, R12.reuse, R9.reuse ;  /* 0x0000000c0e177219 */ /* 0x184fe40000001209 */
[----:B------:R-:W-:-:S05]  /*9030*/  SHF.R.U32.HI R6, RZ, R12, R9 ;  /* 0x0000000cff067219 */ /* 0x000fca0000011609 */
[----:B------:R-:W2:Y:S01]  /*9040*/  LDC R26, c[0x0][0x638] ;  /* 0x00018e00ff1a7b82 */ /* 0x000ea20000000800 */
[-C--:B---3--:R-:W-:Y:S02]  /*9050*/  SHF.L.U32 R8, R8, R27.reuse, RZ ;  /* 0x0000001b08087219 */ /* 0x088fe400000006ff */
[-CC-:B------:R-:W-:Y:S02]  /*9060*/  SHF.R.U64 R25, R23, R27.reuse, R6.reuse ;  /* 0x0000001b17197219 */ /* 0x180fe40000001206 */
[----:B------:R-:W-:Y:S02]  /*9070*/  LOP3.LUT R32, RZ, R8, RZ, 0x33, !PT ;  /* 0x00000008ff207212 */ /* 0x000fe400078e33ff */
[----:B------:R-:W-:Y:S01]  /*9080*/  SHF.R.U32.HI R9, RZ, R27, R6 ;  /* 0x0000001bff097219 */ /* 0x000fe20000011606 */
[----:B------:R-:W3:Y:S01]  /*9090*/  LDC R31, c[0x0][0x610] ;  /* 0x00018400ff1f7b82 */ /* 0x000ee20000000800 */
[----:B------:R-:W-:Y:S01]  /*90a0*/  IMAD.MOV.U32 R8, RZ, RZ, R25 ;  /* 0x000000ffff087224 */ /* 0x000fe200078e0019 */
[----:B------:R-:W-:Y:S06]  /*90b0*/  @!P0 BRA `(.L_x_297) ;  /* 0x0000000000288947 */ /* 0x000fec0003800000 */
        /* <DEDUP_REMOVED lines=10> */
.L_x_297:
[----:B------:R-:W-:Y:S01]  /*9160*/  ISETP.NE.AND P0, PT, R2, 0x1, PT ;  /* 0x000000010200780c */ /* 0x000fe20003f05270 */
[----:B------:R-:W-:Y:S01]  /*9170*/  IMAD.MOV.U32 R13, RZ, RZ, R22 ;  /* 0x000000ffff0d7224 */ /* 0x000fe200078e0016 */
[----:B-1----:R-:W-:Y:S01]  /*9180*/  SHF.R.U64 R6, R8, R24, R9 ;  /* 0x0000001808067219 */ /* 0x002fe20000001209 */
[----:B0-----:R-:W-:Y:S01]  /*9190*/  VIADD R9, R20, 0xffffffff ;  /* 0xffffffff14097836 */ /* 0x001fe20000000000 */
[----:B------:R-:W-:Y:S02]  /*91a0*/  SHF.L.U32 R30, R30, R27, RZ ;  /* 0x0000001b1e1e7219 */ /* 0x000fe400000006ff */
[----:B------:R-:W-:Y:S01]  /*91b0*/  LOP3.LUT R5, R23, R32, RZ, 0xc0, !PT ;  /* 0x0000002017057212 */ /* 0x000fe200078ec0ff */
[----:B------:R-:W-:-:S04]  /*91c0*/  IMAD.MOV R8, RZ, RZ, -R6 ;  /* 0x000000ffff087224 */ /* 0x000fc800078e0a06 */
[----:B------:R-:W-:Y:S01]  /*91d0*/  IMAD R6, R30, R6, R5 ;  /* 0x000000061e067224 */ /* 0x000fe200078e0205 */
[----:B------:R-:W-:Y:S01]  /*91e0*/  LOP3.LUT R5, R14, R9, RZ, 0xc0, !PT ;  /* 0x000000090e057212 */ /* 0x000fe200078ec0ff */
[----:B------:R-:W-:Y:S02]  /*91f0*/  @P0 IMAD R3, R7, R21, R4 ;  /* 0x0000001507030224 */ /* 0x000fe400078e0204 */
[----:B--2---:R-:W-:Y:S02]  /*9200*/  IMAD R4, R8, R26, R25 ;  /* 0x0000001a08047224 */ /* 0x004fe400078e0219 */
[----:B---3--:R-:W-:Y:S02]  /*9210*/  IMAD R3, R6, R31, R3 ;  /* 0x0000001f06037224 */ /* 0x008fe400078e0203 */
[----:B------:R-:W-:Y:S02]  /*9220*/  IMAD R4, R4, R20, R5 ;  /* 0x0000001404047224 */ /* 0x000fe400078e0205 */
[----:B------:R-:W-:-:S03]  /*9230*/  IMAD.MOV.U32 R6, RZ, RZ, 0x1 ;  /* 0x00000001ff067424 */ /* 0x000fc600078e00ff */
[----:B------:R-:W-:Y:S02]  /*9240*/  SEL R20, R4, R3, !P0 ;  /* 0x0000000304147207 */ /* 0x000fe40004000000 */
[----:B------:R-:W-:-:S07]  /*9250*/  SEL R12, R3, R4, !P0 ;  /* 0x00000004030c7207 */ /* 0x000fce0004000000 */
.L_x_295:
[----:B------:R-:W-:-:S08]  /*9260*/  NOP ;  /* 0x0000000000007918 */ /* 0x000fd00000000000 */
[----:B------:R-:W0:-:S00]  /*9270*/  USETMAXREG.DEALLOC.CTAPOOL 0x28 ;  /* 0x00000028000079c8 */ /* 0x000e0000080e0500 */
[----:B0-----:R-:W-:-:S13]  /*9280*/  ISETP.NE.AND P0, PT, R0, RZ, PT ;  /* 0x000000ff0000720c */ /* 0x001fda0003f05270 */
[----:B------:R-:W-:Y:S05]  /*9290*/  @P0 EXIT ;  /* 0x000000000000094d */ /* 0x000fea0003800000 */
[----:B------:R-:W-:Y:S01]  /*92a0*/  LOP3.LUT P0, RZ, R6, 0xff, RZ, 0xc0, !PT ;  /* 0x000000ff06ff7812 */ /* 0x000fe2000780c0ff */
[----:B------:R-:W-:Y:S02]  /*92b0*/  IMAD.MOV.U32 R10, RZ, RZ, 0x1 ;  /* 0x00000001ff0a7424 */ /* 0x000fe400078e00ff */
[----:B------:R-:W-:-:S10]  /*92c0*/  IMAD.MOV.U32 R9, RZ, RZ, RZ ;  /* 0x000000ffff097224 */ /* 0x000fd400078e00ff */
[----:B------:R-:W-:Y:S05]  /*92d0*/  @!P0 BRA `(.L_x_298) ;  /* 0x0000000c00808947 */ /* 0x000fea0003800000 */
[----:B------:R-:W0:Y:S01]  /*92e0*/  LDC R0, c[0x0][0x28c] ;  /* 0x0000a300ff007b82 */ /* 0x000e220000000800 */
[----:B------:R-:W-:Y:S01]  /*92f0*/  ULDC UR5, c[0x0][0x658] ;  /* 0x0001960000057ab9 */ /* 0x000fe20000000800 */
[----:B------:R-:W-:Y:S01]  /*9300*/  UMOV UR11, 0xffffffff ;  /* 0xffffffff000b7882 */ /* 0x000fe20000000000 */
[----:B------:R-:W-:Y:S01]  /*9310*/  UMOV UR15, 0x1 ;  /* 0x00000001000f7882 */ /* 0x000fe20000000000 */
[----:B------:R-:W-:Y:S01]  /*9320*/  USHF.L.U32 UR11, UR11, UR5, URZ ;  /* 0x000000050b0b7299 */ /* 0x000fe2000800063f */
[----:B------:R-:W-:Y:S01]  /*9330*/  BSSY B0, `(.L_x_298) ;  /* 0x00000da000007945 */ /* 0x000fe20003800000 */
[----:B------:R-:W-:Y:S01]  /*9340*/  ULDC UR9, c[0x0][0xc] ;  /* 0x0000030000097ab9 */ /* 0x000fe20000000800 */
[----:B------:R-:W-:Y:S01]  /*9350*/  ULDC UR12, c[0x0][0x10] ;  /* 0x00000400000c7ab9 */ /* 0x000fe20000000800 */
[----:B------:R-:W1:Y:S01]  /*9360*/  S2UR UR8, SR_CgaCtaId ;  /* 0x00000000000879c3 */ /* 0x000e620000008800 */
[----:B------:R-:W-:Y:S01]  /*9370*/  USHF.L.U32 UR5, UR15, UR5, URZ ;  /* 0x000000050f057299 */ /* 0x000fe2000800063f */
[----:B------:R-:W-:Y:S01]  /*9380*/  LOP3.LUT R11, R19, 0x2, RZ, 0xfc, !PT ;  /* 0x00000002130b7812 */ /* 0x000fe200078efcff */
[----:B------:R-:W-:Y:S01]  /*9390*/  IMAD.MOV.U32 R10, RZ, RZ, 0x1 ;  /* 0x00000001ff0a7424 */ /* 0x000fe200078e00ff */
[----:B------:R-:W-:Y:S01]  /*93a0*/  ULDC UR4, c[0x0][0x600] ;  /* 0x0001800000047ab9 */ /* 0x000fe20000000800 */
[----:B------:R-:W-:Y:S01]  /*93b0*/  IMAD.MOV.U32 R9, RZ, RZ, RZ ;  /* 0x000000ffff097224 */ /* 0x000fe200078e00ff */
[----:B------:R-:W-:Y:S01]  /*93c0*/  UMOV UR20, 0x5 ;  /* 0x0000000500147882 */ /* 0x000fe20000000000 */
[----:B------:R-:W-:Y:S01]  /*93d0*/  UIADD3 UR4, UR4, -0x1, URZ ;  /* 0xffffffff04047890 */ /* 0x000fe2000fffe03f */
[----:B------:R-:W-:Y:S01]  /*93e0*/  ULDC.64 UR28, c[0x0][0x198] ;  /* 0x00006600001c7ab9 */ /* 0x000fe20000000a00 */
[----:B0-----:R-:W-:-:S05]  /*93f0*/  VIADD R0, R0, 0x7f ;  /* 0x0000007f00007836 */ /* 0x001fca0000000000 */
[----:B------:R-:W-:Y:S01]  /*9400*/  SHF.R.S32.HI R3, RZ, 0x1f, R0 ;  /* 0x0000001fff037819 */ /* 0x000fe20000011400 */
[----:B-1----:R-:W-:-:S03]  /*9410*/  ULOP3.LUT UR10, UR8, 0x1, URZ, 0xc0, !UPT ;  /* 0x00000001080a7892 */ /* 0x002fc6000f8ec03f */
[----:B------:R-:W-:Y:S01]  /*9420*/  LEA.HI R3, R3, R0, RZ, 0x7 ;  /* 0x0000000003037211 */ /* 0x000fe200078f38ff */
[----:B------:R-:W-:Y:S01]  /*9430*/  USHF.L.U32 UR7, UR8, 0xd, URZ ;  /* 0x0000000d08077899 */ /* 0x000fe2000800063f */
[----:B------:R-:W-:Y:S01]  /*9440*/  IMAD.MOV.U32 R0, RZ, RZ, 0x1 ;  /* 0x00000001ff007424 */ /* 0x000fe200078e00ff */
[----:B------:R-:W-:Y:S01]  /*9450*/  USHF.R.U32.HI UR27, URZ, 0x1, UR8 ;  /* 0x000000013f1b7899 */ /* 0x000fe20008011608 */
[--C-:B------:R-:W-:Y:S01]  /*9460*/  SHF.R.S32.HI R8, RZ, 0x7, R3.reuse ;  /* 0x00000007ff087819 */ /* 0x100fe20000011403 */
[----:B------:R-:W-:Y:S02]  /*9470*/  USHF.L.U32 UR6, UR8, 0x6, URZ ;  /* 0x0000000608067899 */ /* 0x000fe4000800063f */
[----:B------:R-:W-:Y:S01]  /*9480*/  ULOP3.LUT UR8, UR8, 0xfffffffe, URZ, 0xc0, !UPT ;  /* 0xfffffffe08087892 */ /* 0x000fe2000f8ec03f */
[----:B------:R-:W-:Y:S01]  /*9490*/  PRMT R3, R0, 0x7610, R3 ;  /* 0x0000761000037816 */ /* 0x000fe20000000003 */
[----:B------:R-:W-:Y:S01]  /*94a0*/  UISETP.GT.U32.AND UP0, UPT, UR10, 0xffff, UPT ;  /* 0x0000ffff0a00788c */ /* 0x000fe2000bf04070 */
[----:B------:R-:W-:Y:S01]  /*94b0*/  VIADD R0, R8, 0x1 ;  /* 0x0000000108007836 */ /* 0x000fe20000000000 */
[----:B------:R-:W-:-:S02]  /*94c0*/  ULOP3.LUT UR13, UR7, 0x2000, URZ, 0xc0, !UPT ;  /* 0x00002000070d7892 */ /* 0x000fc4000f8ec03f */
[----:B------:R-:W-:Y:S02]  /*94d0*/  ULOP3.LUT UR7, URZ, UR11, URZ, 0x33, !UPT ;  /* 0x0000000b3f077292 */ /* 0x000fe4000f8e333f */
[----:B------:R-:W-:Y:S02]  /*94e0*/  USHF.L.U32 UR14, UR15, UR8, URZ ;  /* 0x000000080f0e7299 */ /* 0x000fe4000800063f */
[----:B------:R-:W-:Y:S02]  /*94f0*/  ULOP3.LUT UR11, UR8, 0x1, URZ, 0xfc, !UPT ;  /* 0x00000001080b7892 */ /* 0x000fe4000f8efc3f */
[----:B------:R-:W-:Y:S02]  /*9500*/  UIMAD.WIDE.U32 UR8, UR9, UR12, URZ ;  /* 0x0000000c090872a5 */ /* 0x000fe4000f8e003f */
[----:B------:R-:W-:Y:S01]  /*9510*/  USEL UR10, UR10, 0xffff, !UP0 ;  /* 0x0000ffff0a0a7887 */ /* 0x000fe2000c000000 */
[----:B------:R-:W-:Y:S01]  /*9520*/  ULDC UR12, c[0x0][0x14] ;  /* 0x00000500000c7ab9 */ /* 0x000fe20000000800 */
[----:B------:R-:W-:-:S02]  /*9530*/  USHF.L.U32 UR11, UR15, UR11, URZ ;  /* 0x0000000b0f0b7299 */ /* 0x000fc4000800063f */
[----:B------:R-:W-:Y:S02]  /*9540*/  UIMAD.WIDE.U32 UR24, UR8, UR12, URZ ;  /* 0x0000000c081872a5 */ /* 0x000fe4000f8e003f */
[----:B------:R-:W-:Y:S02]  /*9550*/  UIMAD UR15, UR9, UR12, URZ ;  /* 0x0000000c090f72a4 */ /* 0x000fe4000f8e023f */
[----:B------:R-:W-:Y:S02]  /*9560*/  ULOP3.LUT UR10, UR10, 0xffff, URZ, 0xc0, !UPT ;  /* 0x0000ffff0a0a7892 */ /* 0x000fe4000f8ec03f */
[----:B------:R-:W-:Y:S02]  /*9570*/  ULEA UR30, UR27, 0x100, 0xe ;  /* 0x000001001b1e7891 */ /* 0x000fe4000f8e703f */
[----:B------:R-:W-:Y:S02]  /*9580*/  ULOP3.LUT UR6, UR6, 0x40, URZ, 0xc0, !UPT ;  /* 0x0000004006067892 */ /* 0x000fe4000f8ec03f */
[----:B------:R-:W-:-:S02]  /*9590*/  ULOP3.LUT UR13, UR13, 0x20100, URZ, 0xfc, !UPT ;  /* 0x000201000d0d7892 */ /* 0x000fc4000f8efc3f */
[----:B------:R-:W-:Y:S02]  /*95a0*/  ULOP3.LUT UR14, UR14, UR11, URZ, 0xfc, !UPT ;  /* 0x0000000b0e0e7292 */ /* 0x000fe4000f8efc3f */
[----:B------:R-:W-:Y:S02]  /*95b0*/  UIADD3 UR15, UR25, UR15, URZ ;  /* 0x0000000f190f7290 */ /* 0x000fe4000fffe03f */
[----:B------:R-:W-:-:S12]  /*95c0*/  USHF.L.U32 UR20, UR20, UR10, URZ ;  /* 0x0000000a14147299 */ /* 0x000fd8000800063f */
.L_x_309:
[----:B------:R-:W-:-:S03]  /*95d0*/  UMOV UR8, 0xffffffff ;  /* 0xffffffff00087882 */ /* 0x000fc60000000000 */
[----:B------:R-:W-:Y:S05]  /*95e0*/  BRA.DIV UR8, `(.L_x_299) ;  /* 0x0000000e08a47947 */ /* 0x000fea000b800000 */
[----:B------:R-:W-:-:S13]  /*95f0*/  ELECT P6, URZ, PT ;  /* 0x00000000003f782f */ /* 0x000fda00038c0000 */
.L_x_320:
[----:B------:R-:W0:Y:S01]  /*9600*/  LDC R4, c[0x0][0x28c] ;  /* 0x0000a300ff047b82 */ /* 0x000e220000000800 */
[----:B------:R-:W-:Y:S01]  /*9610*/  BSSY B1, `(.L_x_300) ;  /* 0x0000039000017945 */ /* 0x000fe20003800000 */
[----:B0-----:R-:W-:-:S13]  /*9620*/  ISETP.LT.OR P6, PT, R4, 0x1, !P6 ;  /* 0x000000010400780c */ /* 0x001fda00077c1670 */
[----:B------:R-:W-:Y:S05]  /*9630*/  @P6 BRA `(.L_x_301) ;  /* 0x0000000000d86947 */ /* 0x000fea0003800000 */
[----:B------:R-:W-:Y:S01]  /*9640*/  LEA R12, R12, UR27, 0x1 ;  /* 0x0000001b0c0c7c11 */ /* 0x000fe2000f8e08ff */
[----:B------:R-:W-:Y:S01]  /*9650*/  IMAD.MOV.U32 R21, RZ, RZ, RZ ;  /* 0x000000ffff157224 */ /* 0x000fe200078e00ff */
[----:B------:R-:W-:Y:S01]  /*9660*/  LEA R20, R20, UR6, 0x7 ;  /* 0x0000000614147c11 */ /* 0x000fe2000f8e38ff */
[----:B------:R-:W-:Y:S02]  /*9670*/  IMAD.MOV.U32 R4, RZ, RZ, R0 ;  /* 0x000000ffff047224 */ /* 0x000fe400078e0000 */
[----:B------:R-:W-:Y:S02]  /*9680*/  IMAD.MOV.U32 R5, RZ, RZ, R10 ;  /* 0x000000ffff057224 */ /* 0x000fe400078e000a */
[----:B------:R-:W-:Y:S02]  /*9690*/  IMAD.MOV.U32 R6, RZ, RZ, R9 ;  /* 0x000000ffff067224 */ /* 0x000fe400078e0009 */
[----:B------:R-:W-:-:S07]  /*96a0*/  IMAD.SHL.U32 R14, R12, 0x80, RZ ;  /* 0x000000800c0e7824 */ /* 0x000fce00078e00ff */
.L_x_304:
[----:B------:R-:W0:Y:S01]  /*96b0*/  S2R R12, SR_CgaCtaId ;  /* 0x00000000000c7919 */ /* 0x000e220000008800 */
[----:B------:R-:W-:Y:S02]  /*96c0*/  MOV R7, 0x400 ;  /* 0x0000040000077802 */ /* 0x000fe40000000f00 */
[----:B------:R-:W-:Y:S02]  /*96d0*/  LOP3.LUT P1, RZ, R18, 0x7f, RZ, 0xc0, !PT ;  /* 0x0000007f12ff7812 */ /* 0x000fe4000782c0ff */
[----:B0-----:R-:W-:Y:S02]  /*96e0*/  LEA R15, R12, R7, 0x18 ;  /* 0x000000070c0f7211 */ /* 0x001fe400078ec0ff */
[----:B------:R-:W-:-:S09]  /*96f0*/  SHF.L.U32 R7, R5, 0x1f, RZ ;  /* 0x0000001f05077819 */ /* 0x000fd200000006ff */
[----:B------:R-:W0:Y:S01]  /*9700*/  @!P1 LDC R12, c[0x0][0x500] ;  /* 0x00014000ff0c9b82 */ /* 0x000e220000000800 */
[----:B------:R-:W-:-:S04]  /*9710*/  IMAD R22, R6, 0x8, R15 ;  /* 0x0000000806167824 */ /* 0x000fc800078e020f */
[----:B------:R-:W1:Y:S02]  /*9720*/  SYNCS.PHASECHK.TRANS64.TRYWAIT P0, [R22+URZ+0x20], R7 ;  /* 0x00002007160075a7 */ /* 0x000e64000800017f */
[----:B-1----:R-:W-:Y:S05]  /*9730*/  @!P0 BRA `(.L_x_302) ;  /* 0x0000000c00708947 */ /* 0x002fea0003800000 */
.L_x_321:
[----:B-1----:R-:W-:Y:S01]  /*9740*/  PRMT R7, R11, 0x9910, RZ ;  /* 0x000099100b077816 */ /* 0x002fe200000000ff */
[----:B0-----:R0:W-:Y:S03]  /*9750*/  @!P1 SYNCS.ARRIVE.TRANS64 RZ, [R22+URZ], R12 ;  /* 0x0000000c16ff99a7 */ /* 0x0011e6000800003f */
[----:B------:R-:W-:-:S13]  /*9760*/  ISETP.NE.AND P0, PT, R7, 0x2, PT ;  /* 0x000000020700780c */ /* 0x000fda0003f05270 */
[----:B0-----:R-:W-:Y:S05]  /*9770*/  @P0 BRA `(.L_x_303) ;  /* 0x0000000000040947 */ /* 0x001fea0003800000 */
[----:B------:R-:W-:Y:S01]  /*9780*/  BPT.TRAP 0x1 ;  /* 0x000000040000795c */ /* 0x000fe20000300000 */
.L_x_303:
[----:B------:R-:W-:Y:S01]  /*9790*/  R2UR UR11, R6 ;  /* 0x00000000060b72ca */ /* 0x000fe200000e0000 */
[----:B------:R-:W-:Y:S01]  /*97a0*/  VIADD R4, R4, 0xffffffff ;  /* 0xffffffff04047836 */ /* 0x000fe20000000000 */
[----:B------:R-:W-:Y:S01]  /*97b0*/  R2UR UR22, R15 ;  /* 0x000000000f1672ca */ /* 0x000fe200000e0000 */
[----:B------:R-:W-:Y:S01]  /*97c0*/  UIADD3 UR16, UP0, UR28, 0xf0, URZ ;  /* 0x000000f01c107890 */ /* 0x000fe2000ff1e03f */
[----:B------:R-:W-:Y:S01]  /*97d0*/  R2UR UR23, R14 ;  /* 0x000000000e1772ca */ /* 0x000fe200000e0000 */
[----:B------:R-:W-:Y:S01]  /*97e0*/  UIADD3 UR32, UP1, UR28, 0x1f0, URZ ;  /* 0x000001f01c207890 */ /* 0x000fe2000ff3e03f */
[----:B------:R-:W-:Y:S01]  /*97f0*/  R2UR UR9, R22 ;  /* 0x00000000160972ca */ /* 0x000fe200000e0000 */
[----:B------:R-:W-:Y:S01]  /*9800*/  UIADD3.X UR17, URZ, UR29, URZ, UP0, !UPT ;  /* 0x0000001d3f117290 */ /* 0x000fe200087fe43f */
[----:B------:R-:W-:Y:S01]  /*9810*/  R2UR UR10, R21 ;  /* 0x00000000150a72ca */ /* 0x000fe200000e0000 */
[----:B------:R-:W-:Y:S01]  /*9820*/  UPRMT UR21, URZ, 0x5410, UR20 ;  /* 0x000054103f157896 */ /* 0x000fe20008000014 */
[----:B------:R-:W-:Y:S01]  /*9830*/  R2UR UR12, R13 ;  /* 0x000000000d0c72ca */ /* 0x000fe200000e0000 */
[----:B------:R-:W-:Y:S01]  /*9840*/  VIADD R6, R6, 0x1 ;  /* 0x0000000106067836 */ /* 0x000fe20000000000 */
[----:B------:R-:W-:Y:S01]  /*9850*/  R2UR UR26, R20 ;  /* 0x00000000141a72ca */ /* 0x000fe200000e0000 */
[----:B------:R-:W-:Y:S01]  /*9860*/  ULEA UR8, UR11, UR30, 0xf ;  /* 0x0000001e0b087291 */ /* 0x000fe2000f8e783f */
[----:B------:R-:W-:Y:S01]  /*9870*/  ISETP.GT.AND P1, PT, R4, 0x1, PT ;  /* 0x000000010400780c */ /* 0x000fe20003f24270 */
[----:B------:R-:W-:Y:S01]  /*9880*/  ULEA UR11, UR11, UR13, 0xe ;  /* 0x0000000d0b0b7291 */ /* 0x000fe2000f8e703f */
[C---:B------:R-:W-:Y:S01]  /*9890*/  ISETP.NE.AND P0, PT, R6.reuse, 0x4, PT ;  /* 0x000000040600780c */ /* 0x040fe20003f05270 */
[----:B------:R-:W-:Y:S01]  /*98a0*/  UIADD3 UR8, UR22, UR8, URZ ;  /* 0x0000000816087290 */ /* 0x000fe2000fffe03f */
[----:B------:R-:W-:Y:S01]  /*98b0*/  VIADD R21, R21, 0x80 ;  /* 0x0000008015157836 */ /* 0x000fe20000000000 */
[----:B------:R-:W-:Y:S01]  /*98c0*/  UIADD3 UR22, UR22, UR11, URZ ;  /* 0x0000000b16167290 */ /* 0x000fe2000fffe03f */
[----:B------:R-:W-:Y:S01]  /*98d0*/  SEL R12, RZ, 0x1, P0 ;  /* 0x00000001ff0c7807 */ /* 0x000fe20000000000 */
[----:B------:R-:W-:Y:S01]  /*98e0*/  UPRMT UR31, URZ, 0x5410, UR14 ;  /* 0x000054103f1f7896 */ /* 0x000fe2000800000e */
[----:B------:R-:W-:Y:S01]  /*98f0*/  SEL R6, R6, RZ, P0 ;  /* 0x000000ff06067207 */ /* 0x000fe20000000000 */
[----:B------:R-:W-:Y:S01]  /*9900*/  UIADD3.X UR33, URZ, UR29, URZ, UP1, !UPT ;  /* 0x0000001d3f217290 */ /* 0x000fe20008ffe43f */
[----:B------:R-:W-:Y:S01]  /*9910*/  LOP3.LUT R5, R5, R12, RZ, 0x3c, !PT ;  /* 0x0000000c05057212 */ /* 0x000fe200078e3cff */
[----:B------:R-:W-:Y:S01]  /*9920*/  UMOV UR18, 0x0 ;  /* 0x0000000000127882 */ /* 0x000fe20000000000 */
[----:B------:R-:W-:Y:S01]  /*9930*/  UMOV UR19, 0x10000000 ;  /* 0x1000000000137882 */ /* 0x000fe20000000000 */
[----:B------:R-:W-:-:S02]  /*9940*/  UMOV UR11, UR23 ;  /* 0x00000017000b7c82 */ /* 0x000fc40008000000 */
[----:B------:R0:W-:Y:S02]  /*9950*/  UTMALDG.3D.MULTICAST [UR8], [UR16], UR21, desc[UR18] ;  /* 0x00001208100073b4 */ /* 0x0001e40008011815 */
[----:B0-----:R-:W-:Y:S01]  /*9960*/  UMOV UR8, UR22 ;  /* 0x0000001600087c82 */ /* 0x001fe20008000000 */
[----:B------:R-:W-:Y:S02]  /*9970*/  UMOV UR11, UR26 ;  /* 0x0000001a000b7c82 */ /* 0x000fe40008000000 */
[----:B------:R0:W-:Y:S02]  /*9980*/  UTMALDG.3D.MULTICAST [UR8], [UR32], UR31, desc[UR18] ;  /* 0x00001208200073b4 */ /* 0x0001e4000801181f */
[----:B0-----:R-:W-:Y:S05]  /*9990*/  @P1 BRA `(.L_x_304) ;  /* 0xfffffffc00441947 */ /* 0x001fea000383ffff */
.L_x_301:
[----:B------:R-:W-:Y:S05]  /*99a0*/  BSYNC B1 ;  /* 0x0000000000017941 */ /* 0x000fea0003800000 */
.L_x_300:
[----:B------:R-:W-:Y:S01]  /*99b0*/  LOP3.LUT P1, RZ, R3, 0xff, RZ, 0xc0, !PT ;  /* 0x000000ff03ff7812 */ /* 0x000fe2000782c0ff */
[----:B------:R-:W-:Y:S01]  /*99c0*/  IMAD.IADD R9, R8, 0x1, R9 ;  /* 0x0000000108097824 */ /* 0x000fe200078e0209 */
[----:B------:R-:W-:Y:S01]  /*99d0*/  IADD3 R16, P2, R16, UR24, RZ ;  /* 0x0000001810107c10 */ /* 0x000fe2000ff5e0ff */
[----:B------:R-:W-:Y:S01]  /*99e0*/  ULDC.64 UR8, c[0x0][0x650] ;  /* 0x0001940000087ab9 */ /* 0x000fe20000000a00 */
[----:B------:R-:W-:Y:S01]  /*99f0*/  BSSY B1, `(.L_x_305) ;  /* 0x000006b000017945 */ /* 0x000fe20003800000 */
[----:B------:R-:W-:Y:S01]  /*9a00*/  IMAD.MOV.U32 R12, RZ, RZ, -0x1 ;  /* 0xffffffffff0c7424 */ /* 0x000fe200078e00ff */
[----:B------:R-:W-:Y:S01]  /*9a10*/  SHF.R.U32.HI R3, RZ, 0x2, R9 ;  /* 0x00000002ff037819 */ /* 0x000fe20000011609 */
[----:B------:R-:W-:Y:S01]  /*9a20*/  IMAD.MOV.U32 R20, RZ, RZ, -0x1 ;  /* 0xffffffffff147424 */ /* 0x000fe200078e00ff */
[----:B------:R-:W-:Y:S01]  /*9a30*/  ISETP.GT.U32.AND P0, PT, R9, 0x3, PT ;  /* 0x000000030900780c */ /* 0x000fe20003f04070 */
[----:B------:R-:W-:Y:S01]  /*9a40*/  IMAD.MOV.U32 R13, RZ, RZ, -0x1 ;  /* 0xffffffffff0d7424 */ /* 0x000fe200078e00ff */
[----:B------:R-:W-:-:S02]  /*9a50*/  LOP3.LUT R3, R3, 0x1, RZ, 0xc0, !PT ;  /* 0x0000000103037812 */ /* 0x000fc400078ec0ff */
[----:B------:R-:W-:Y:S01]  /*9a60*/  ISETP.LT.U32.AND P0, PT, R8, 0x4, P0 ;  /* 0x000000040800780c */ /* 0x000fe20000701070 */
[----:B------:R-:W0:Y:S01]  /*9a70*/  @P1 S2R R5, SR_CgaCtaId ;  /* 0x0000000000051919 */ /* 0x000e220000008800 */
[----:B------:R-:W-:Y:S02]  /*9a80*/  @P1 MOV R4, 0x400 ;  /* 0x0000040000041802 */ /* 0x000fe40000000f00 */
[----:B------:R-:W-:Y:S02]  /*9a90*/  IADD3.X R17, R17, UR15, RZ, P2, !PT ;  /* 0x0000000f11117c10 */ /* 0x000fe400097fe4ff */
[----:B------:R-:W-:Y:S02]  /*9aa0*/  ISETP.GE.U32.AND P2, PT, R16, UR8, PT ;  /* 0x0000000810007c0c */ /* 0x000fe4000bf46070 */
[----:B------:R-:W-:Y:S02]  /*9ab0*/  LOP3.LUT R9, R9, 0x3, RZ, 0xc0, !PT ;  /* 0x0000000309097812 */ /* 0x000fe400078ec0ff */
[----:B0-----:R-:W-:-:S04]  /*9ac0*/  @P1 LEA R4, R5, R4, 0x18 ;  /* 0x0000000405041211 */ /* 0x001fc800078ec0ff */
[----:B------:R0:W-:Y:S01]  /*9ad0*/  @P1 SYNCS.ARRIVE.TRANS64.A1T0 RZ, [R4+URZ+0x58], RZ ;  /* 0x000058ff04ff19a7 */ /* 0x0001e2000810003f */
[----:B------:R-:W-:Y:S02]  /*9ae0*/  ISETP.NE.U32.AND P1, PT, R3, 0x1, PT ;  /* 0x000000010300780c */ /* 0x000fe40003f25070 */
[----:B------:R-:W-:Y:S02]  /*9af0*/  SEL R3, RZ, 0x1, !P0 ;  /* 0x00000001ff037807 */ /* 0x000fe40004000000 */
[----:B------:R-:W-:Y:S02]  /*9b00*/  ISETP.GE.U32.AND.EX P0, PT, R17, UR9, PT, P2 ;  /* 0x0000000911007c0c */ /* 0x000fe4000bf06120 */
[----:B------:R-:W-:-:S04]  /*9b10*/  ISETP.GT.U32.AND P1, PT, R8, 0x3, !P1 ;  /* 0x000000030800780c */ /* 0x000fc80004f24070 */
[----:B0-----:R-:W-:-:S04]  /*9b20*/  SEL R4, RZ, 0x1, !P1 ;  /* 0x00000001ff047807 */ /* 0x001fc80004800000 */
[--C-:B------:R-:W-:Y:S02]  /*9b30*/  LOP3.LUT R10, R4, R10, R3.reuse, 0x96, !PT ;  /* 0x0000000a040a7212 */ /* 0x100fe400078e9603 */
[----:B------:R-:W-:Y:S02]  /*9b40*/  PRMT R4, RZ, 0x7610, R4 ;  /* 0x00007610ff047816 */ /* 0x000fe40000000004 */
[----:B------:R-:W-:Y:S01]  /*9b50*/  PRMT R3, RZ, 0x7610, R3 ;  /* 0x00007610ff037816 */ /* 0x000fe20000000003 */
[----:B------:R-:W-:Y:S06]  /*9b60*/  @P0 BRA `(.L_x_306) ;  /* 0x00000004004c0947 */ /* 0x000fec0003800000 */
[----:B------:R-:W0:Y:S01]  /*9b70*/  S2R R14, SR_CTAID.X ;  /* 0x00000000000e7919 */ /* 0x000e220000002500 */
[----:B------:R-:W-:Y:S01]  /*9b80*/  ULDC.64 UR8, c[0x0][0x628] ;  /* 0x00018a0000087ab9 */ /* 0x000fe20000000a00 */
[----:B------:R-:W1:Y:S01]  /*9b90*/  LDC R15, c[0x0][0x144] ;  /* 0x00005100ff0f7b82 */ /* 0x000e620000000800 */
[----:B------:R-:W-:Y:S01]  /*9ba0*/  ISETP.NE.U32.AND P0, PT, RZ, UR8, PT ;  /* 0x00000008ff007c0c */ /* 0x000fe2000bf05070 */
[----:B------:R-:W2:Y:S01]  /*9bb0*/  S2R R12, SR_CTAID.Y ;  /* 0x00000000000c7919 */ /* 0x000ea20000002600 */
[----:B------:R-:W-:Y:S01]  /*9bc0*/  ULDC UR10, c[0x0][0x150] ;  /* 0x00005400000a7ab9 */ /* 0x000fe20000000800 */
[----:B------:R-:W-:Y:S01]  /*9bd0*/  ULDC UR11, c[0x0][0x630] ;  /* 0x00018c00000b7ab9 */ /* 0x000fe20000000800 */
[----:B------:R-:W-:Y:S01]  /*9be0*/  ISETP.NE.AND.EX P0, PT, RZ, UR9, PT, P0 ;  /* 0x00000009ff007c0c */ /* 0x000fe2000bf05300 */
[----:B------:R-:W-:Y:S01]  /*9bf0*/  IMAD.MOV.U32 R4, RZ, RZ, R16 ;  /* 0x000000ffff047224 */ /* 0x000fe200078e0010 */
[----:B0-----:R-:W-:-:S05]  /*9c00*/  I2FP.F32.U32 R5, R14 ;  /* 0x0000000e00057245 */ /* 0x001fca0000201000 */
[----:B------:R-:W-:Y:S01]  /*9c10*/  FMUL R20, R5, UR10 ;  /* 0x0000000a05147c20 */ /* 0x000fe20008400000 */
[----:B------:R-:W-:-:S05]  /*9c20*/  IMAD.MOV.U32 R5, RZ, RZ, R17 ;  /* 0x000000ffff057224 */ /* 0x000fca00078e0011 */
[----:B--2---:R-:W-:Y:S05]  /*9c30*/  @!P0 BRA `(.L_x_307) ;  /* 0x0000000000288947 */ /* 0x004fea0003800000 */
[----:B------:R-:W-:Y:S02]  /*9c40*/  ULDC UR10, c[0x0][0x634] ;  /* 0x00018d00000a7ab9 */ /* 0x000fe40000000800 */
[----:B------:R-:W-:-:S05]  /*9c50*/  IADD3 R5, P0, R16, UR10, RZ ;  /* 0x0000000a10057c10 */ /* 0x000fca000ff1e0ff */
[----:B------:R-:W-:-:S04]  /*9c60*/  IMAD.X R13, RZ, RZ, R17, P0 ;  /* 0x000000ffff0d7224 */ /* 0x000fc800000e0611 */
[----:B------:R-:W-:-:S04]  /*9c70*/  IMAD.WIDE.U32 R6, R13, UR8, RZ ;  /* 0x000000080d067c25 */ /* 0x000fc8000f8e00ff */
[----:B------:R-:W-:-:S04]  /*9c80*/  IMAD.WIDE.U32 R6, P0, R5, UR9, R6 ;  /* 0x0000000905067c25 */ /* 0x000fc8000f800006 */
[----:B------:R-:W-:-:S04]  /*9c90*/  IMAD.WIDE.U32 R4, R5, UR8, RZ ;  /* 0x0000000805047c25 */ /* 0x000fc8000f8e00ff */
[----:B------:R-:W-:Y:S01]  /*9ca0*/  IMAD.MOV.U32 R4, RZ, RZ, R7 ;  /* 0x000000ffff047224 */ /* 0x000fe200078e0007 */
[----:B------:R-:W-:Y:S01]  /*9cb0*/  IADD3 RZ, P1, R5, R6, RZ ;  /* 0x0000000605ff7210 */ /* 0x000fe20007f3e0ff */
[----:B------:R-:W-:-:S04]  /*9cc0*/  IMAD.X R5, RZ, RZ, RZ, P0 ;  /* 0x000000ffff057224 */ /* 0x000fc800000e06ff */
[----:B------:R-:W-:-:S08]  /*9cd0*/  IMAD.WIDE.U32.X R4, R13, UR9, R4, P1 ;  /* 0x000000090d047c25 */ /* 0x000fd000088e0404 */
.L_x_307:
[--C-:B------:R-:W-:Y:S01]  /*9ce0*/  SHF.R.U64 R13, R4, UR11, R5.reuse ;  /* 0x0000000b040d7c19 */ /* 0x100fe20008001205 */
[----:B------:R-:W0:Y:S01]  /*9cf0*/  F2I.U32.TRUNC.NTZ R20, R20 ;  /* 0x0000001400147305 */ /* 0x000e22000020f000 */
[----:B------:R-:W-:Y:S01]  /*9d00*/  SHF.R.U32.HI R4, RZ, UR11, R5 ;  /* 0x0000000bff047c19 */ /* 0x000fe20008011605 */
[----:B------:R-:W-:Y:S01]  /*9d10*/  ULDC.64 UR8, c[0x0][0x620] ;  /* 0x0001880000087ab9 */ /* 0x000fe20000000a00 */
[----:B------:R-:W-:Y:S01]  /*9d20*/  IADD3 R7, P0, RZ, -R13, RZ ;  /* 0x8000000dff077210 */ /* 0x000fe20007f1e0ff */
[----:B------:R-:W-:Y:S01]  /*9d30*/  ULDC.64 UR10, c[0x0][0x640] ;  /* 0x00019000000a7ab9 */ /* 0x000fe20000000a00 */
[----:B------:R-:W2:Y:S03]  /*9d40*/  LDC R21, c[0x0][0x148] ;  /* 0x00005200ff157b82 */ /* 0x000ea60000000800 */
[----:B------:R-:W-:Y:S01]  /*9d50*/  IMAD.X R4, RZ, RZ, ~R4, P0 ;  /* 0x000000ffff047224 */ /* 0x000fe200000e0e04 */
[----:B------:R-:W-:-:S03]  /*9d60*/  ISETP.NE.U32.AND P0, PT, RZ, UR10, PT ;  /* 0x0000000aff007c0c */ /* 0x000fc6000bf05070 */
[----:B------:R-:W-:Y:S01]  /*9d70*/  IMAD R6, R4, UR8, RZ ;  /* 0x0000000804067c24 */ /* 0x000fe2000f8e02ff */
[----:B------:R-:W-:Y:S01]  /*9d80*/  ISETP.NE.AND.EX P0, PT, RZ, UR11, PT, P0 ;  /* 0x0000000bff007c0c */ /* 0x000fe2000bf05300 */
[----:B------:R-:W-:Y:S01]  /*9d90*/  IMAD.WIDE.U32 R4, R7, UR8, R16 ;  /* 0x0000000807047c25 */ /* 0x000fe2000f8e0010 */
[----:B------:R-:W-:-:S03]  /*9da0*/  ULDC UR8, c[0x0][0x618] ;  /* 0x0001860000087ab9 */ /* 0x000fc60000000800 */
[----:B------:R-:W-:Y:S01]  /*9db0*/  IMAD R7, R7, UR9, R6 ;  /* 0x0000000907077c24 */ /* 0x000fe2000f8e0206 */
[----:B------:R-:W-:Y:S01]  /*9dc0*/  ULDC UR9, c[0x0][0x154] ;  /* 0x0000550000097ab9 */ /* 0x000fe20000000800 */
[----:B0-----:R-:W-:Y:S02]  /*9dd0*/  IMAD.MOV R6, RZ, RZ, -R20 ;  /* 0x000000ffff067224 */ /* 0x001fe400078e0a14 */
[----:B------:R-:W-:Y:S02]  /*9de0*/  IMAD.IADD R5, R5, 0x1, R7 ;  /* 0x0000000105057824 */ /* 0x000fe400078e0207 */
[----:B-1----:R-:W-:Y:S01]  /*9df0*/  IMAD R14, R15, R6, R14 ;  /* 0x000000060f0e7224 */ /* 0x002fe200078e020e */
[----:B------:R-:W-:Y:S02]  /*9e00*/  I2FP.F32.U32 R6, R12 ;  /* 0x0000000c00067245 */ /* 0x000fe40000201000 */
[--C-:B------:R-:W-:Y:S02]  /*9e10*/  SHF.R.U64 R15, R4, UR8, R5.reuse ;  /* 0x00000008040f7c19 */ /* 0x100fe40008001205 */
[----:B------:R-:W-:Y:S01]  /*9e20*/  SHF.R.U32.HI R4, RZ, UR8, R5 ;  /* 0x00000008ff047c19 */ /* 0x000fe20008011605 */
[----:B------:R-:W-:Y:S01]  /*9e30*/  FMUL R6, R6, UR9 ;  /* 0x0000000906067c20 */ /* 0x000fe20008400000 */
[----:B------:R-:W-:-:S02]  /*9e40*/  ULDC UR8, c[0x0][0x608] ;  /* 0x0001820000087ab9 */ /* 0x000fc40000000800 */
[--C-:B------:R-:W-:Y:S01]  /*9e50*/  SHF.R.U64 R22, R15, UR8, R4.reuse ;  /* 0x000000080f167c19 */ /* 0x100fe20008001204 */
[----:B------:R0:W1:Y:S01]  /*9e60*/  F2I.U32.TRUNC.NTZ R24, R6 ;  /* 0x0000000600187305 */ /* 0x000062000020f000 */
[----:B------:R-:W-:Y:S01]  /*9e70*/  SHF.R.U32.HI R5, RZ, UR8, R4 ;  /* 0x00000008ff057c19 */ /* 0x000fe20008011604 */
[----:B------:R-:W-:-:S03]  /*9e80*/  ULDC UR8, c[0x0][0x658] ;  /* 0x0001960000087ab9 */ /* 0x000fc60000000800 */
[--C-:B------:R-:W-:Y:S02]  /*9e90*/  SHF.R.U64 R20, R22, UR8, R5.reuse ;  /* 0x0000000816147c19 */ /* 0x100fe40008001205 */
[----:B------:R-:W-:-:S03]  /*9ea0*/  SHF.R.U32.HI R23, RZ, UR8, R5 ;  /* 0x00000008ff177c19 */ /* 0x000fc60008011605 */
[----:B------:R-:W-:Y:S02]  /*9eb0*/  IMAD.MOV.U32 R4, RZ, RZ, R20 ;  /* 0x000000ffff047224 */ /* 0x000fe400078e0014 */
[----:B------:R-:W-:Y:S01]  /*9ec0*/  IMAD.MOV.U32 R5, RZ, RZ, R23 ;  /* 0x000000ffff057224 */ /* 0x000fe200078e0017 */
[----:B0-----:R-:W-:Y:S06]  /*9ed0*/  @!P0 BRA `(.L_x_308) ;  /* 0x0000000000288947 */ /* 0x001fec0003800000 */
        /* <DEDUP_REMOVED lines=10> */
.L_x_308:
[----:B------:R-:W-:Y:S01]  /*9f80*/  ISETP.NE.AND P0, PT, R2, 0x1, PT ;  /* 0x000000010200780c */ /* 0x000fe20003f05270 */
[----:B------:R-:W-:Y:S01]  /*9f90*/  ULDC UR8, c[0x0][0x648] ;  /* 0x0001920000087ab9 */ /* 0x000fe20000000800 */
[----:B------:R-:W-:Y:S01]  /*9fa0*/  LOP3.LUT R22, R22, UR7, RZ, 0xc0, !PT ;  /* 0x0000000716167c12 */ /* 0x000fe2000f8ec0ff */
[----:B-1----:R-:W-:Y:S01]  /*9fb0*/  IMAD.MOV R24, RZ, RZ, -R24 ;  /* 0x000000ffff187224 */ /* 0x002fe200078e0a18 */
[----:B------:R-:W-:Y:S01]  /*9fc0*/  SHF.R.U64 R5, R4, UR8, R5 ;  /* 0x0000000804057c19 */ /* 0x000fe20008001205 */
[----:B------:R-:W-:Y:S01]  /*9fd0*/  ULDC UR8, c[0x0][0x638] ;  /* 0x00018e0000087ab9 */ /* 0x000fe20000000800 */
[----:B------:R-:W-:Y:S01]  /*9fe0*/  LOP3.LUT R15, R15, UR4, RZ, 0xc0, !PT ;  /* 0x000000040f0f7c12 */ /* 0x000fe2000f8ec0ff */
[----:B------:R-:W-:Y:S01]  /*9ff0*/  ULDC UR9, c[0x0][0x610] ;  /* 0x0001840000097ab9 */ /* 0x000fe20000000800 */
[----:B------:R-:W-:Y:S02]  /*a000*/  IMAD.MOV.U32 R4, RZ, RZ, 0x1 ;  /* 0x00000001ff047424 */ /* 0x000fe400078e00ff */
[----:B------:R-:W-:-:S02]  /*a010*/  IMAD.MOV R7, RZ, RZ, -R5 ;  /* 0x000000ffff077224 */ /* 0x000fc400078e0a05 */
[----:B------:R-:W-:Y:S02]  /*a020*/  IMAD R5, R5, UR5, R22 ;  /* 0x0000000505057c24 */ /* 0x000fe4000f8e0216 */
[----:B--2---:R-:W-:Y:S02]  /*a030*/  @P0 IMAD R14, R21, R24, R12 ;  /* 0x00000018150e0224 */ /* 0x004fe400078e020c */
[----:B------:R-:W-:Y:S01]  /*a040*/  IMAD R20, R7, UR8, R20 ;  /* 0x0000000807147c24 */ /* 0x000fe2000f8e0214 */
[----:B------:R-:W-:Y:S01]  /*a050*/  ULDC UR8, c[0x0][0x600] ;  /* 0x0001800000087ab9 */ /* 0x000fe20000000800 */
[----:B------:R-:W-:Y:S02]  /*a060*/  IMAD R14, R5, UR9, R14 ;  /* 0x00000009050e7c24 */ /* 0x000fe4000f8e020e */
[----:B------:R-:W-:-:S05]  /*a070*/  IMAD R5, R20, UR8, R15 ;  /* 0x0000000814057c24 */ /* 0x000fca000f8e020f */
[----:B------:R-:W-:Y:S02]  /*a080*/  SEL R20, R5, R14, !P0 ;  /* 0x0000000e05147207 */ /* 0x000fe40004000000 */
[----:B------:R-:W-:-:S07]  /*a090*/  SEL R12, R14, R5, !P0 ;  /* 0x000000050e0c7207 */ /* 0x000fce0004000000 */
.L_x_306:
[----:B------:R-:W-:Y:S05]  /*a0a0*/  BSYNC B1 ;  /* 0x0000000000017941 */ /* 0x000fea0003800000 */
.L_x_305:
[----:B------:R-:W-:-:S13]  /*a0b0*/  LOP3.LUT P0, RZ, R4, 0xff, RZ, 0xc0, !PT ;  /* 0x000000ff04ff7812 */ /* 0x000fda000780c0ff */
[----:B------:R-:W-:Y:S05]  /*a0c0*/  @P0 BRA `(.L_x_309) ;  /* 0xfffffff400400947 */ /* 0x000fea000383ffff */
[----:B------:R-:W-:Y:S05]  /*a0d0*/  BSYNC B0 ;  /* 0x0000000000007941 */ /* 0x000fea0003800000 */
.L_x_298:
[----:B------:R-:W-:-:S03]  /*a0e0*/  UMOV UR8, 0xffffffff ;  /* 0xffffffff00087882 */ /* 0x000fc60000000000 */
[----:B------:R-:W-:Y:S05]  /*a0f0*/  BRA.DIV UR8, `(.L_x_310) ;  /* 0x0000000608147947 */ /* 0x000fea000b800000 */
[----:B------:R-:W-:-:S13]  /*a100*/  ELECT P6, URZ, PT ;  /* 0x00000000003f782f */ /* 0x000fda00038c0000 */
.L_x_324:
[----:B------:R-:W-:Y:S04]  /*a110*/  BSSY B0, `(.L_x_311) ;  /* 0x000002b000007945 */ /* 0x000fe80003800000 */
[----:B------:R-:W-:Y:S05]  /*a120*/  @!P6 BRA `(.L_x_312) ;  /* 0x0000000000a4e947 */ /* 0x000fea0003800000 */
[----:B------:R-:W-:-:S04]  /*a130*/  LOP3.LUT R19, R19, 0x2, RZ, 0xfc, !PT ;  /* 0x0000000213137812 */ /* 0x000fc800078efcff */
[----:B------:R-:W-:-:S13]  /*a140*/  ISETP.NE.AND P0, PT, R19, 0x3, PT ;  /* 0x000000031300780c */ /* 0x000fda0003f05270 */
[----:B------:R-:W-:Y:S05]  /*a150*/  @!P0 BRA `(.L_x_313) ;  /* 0x0000000000048947 */ /* 0x000fea0003800000 */
[----:B------:R-:W-:Y:S01]  /*a160*/  BPT.TRAP 0x1 ;  /* 0x000000040000795c */ /* 0x000fe20000300000 */
.L_x_313:
[----:B------:R-:W0:Y:S01]  /*a170*/  S2R R3, SR_CgaCtaId ;  /* 0x0000000000037919 */ /* 0x000e220000008800 */
[----:B------:R-:W-:Y:S02]  /*a180*/  MOV R0, 0x400 ;  /* 0x0000040000007802 */ /* 0x000fe40000000f00 */
[----:B------:R-:W-:Y:S02]  /*a190*/  SHF.L.U32 R2, R10, 0x1f, RZ ;  /* 0x0000001f0a027819 */ /* 0x000fe400000006ff */
[----:B0-----:R-:W-:-:S05]  /*a1a0*/  LEA R0, R3, R0, 0x18 ;  /* 0x0000000003007211 */ /* 0x001fca00078ec0ff */
[----:B------:R-:W-:-:S04]  /*a1b0*/  VIADD R0, R0, 0x20 ;  /* 0x0000002000007836 */ /* 0x000fc80000000000 */
[C---:B------:R-:W-:Y:S02]  /*a1c0*/  IMAD R5, R9.reuse, 0x8, R0 ;  /* 0x0000000809057824 */ /* 0x040fe400078e0200 */
[----:B------:R-:W-:Y:S02]  /*a1d0*/  VIADD R9, R9, 0x1 ;  /* 0x0000000109097836 */ /* 0x000fe40000000000 */
[----:B------:R-:W0:Y:S03]  /*a1e0*/  SYNCS.PHASECHK.TRANS64.TRYWAIT P0, [R5+URZ], R2 ;  /* 0x00000002050075a7 */ /* 0x000e26000800017f */
[----:B------:R-:W-:-:S04]  /*a1f0*/  ISETP.NE.AND P1, PT, R9, 0x4, PT ;  /* 0x000000040900780c */ /* 0x000fc80003f25270 */
[----:B------:R-:W-:Y:S02]  /*a200*/  SEL R3, RZ, 0x1, P1 ;  /* 0x00000001ff037807 */ /* 0x000fe40000800000 */
[----:B------:R-:W-:Y:S02]  /*a210*/  SEL R9, R9, RZ, P1 ;  /* 0x000000ff09097207 */ /* 0x000fe40000800000 */
[----:B------:R-:W-:-:S03]  /*a220*/  LOP3.LUT R10, R10, R3, RZ, 0x3c, !PT ;  /* 0x000000030a0a7212 */ /* 0x000fc600078e3cff */
[----:B------:R-:W-:Y:S01]  /*a230*/  IMAD R7, R9, 0x8, R0 ;  /* 0x0000000809077824 */ /* 0x000fe200078e0200 */
[----:B------:R-:W-:Y:S01]  /*a240*/  SHF.L.U32 R4, R10, 0x1f, RZ ;  /* 0x0000001f0a047819 */ /* 0x000fe200000006ff */
[----:B0-----:R-:W-:Y:S06]  /*a250*/  @!P0 BRA `(.L_x_314) ;  /* 0x0000000000dc8947 */ /* 0x001fec0003800000 */
.L_x_325:
[----:B------:R-:W1:Y:S01]  /*a260*/  SYNCS.PHASECHK.TRANS64.TRYWAIT P0, [R7+URZ], R4 ;  /* 0x00000004070075a7 */ /* 0x000e62000800017f */
[----:B0-----:R-:W-:-:S05]  /*a270*/  VIADD R2, R9, 0x1 ;  /* 0x0000000109027836 */ /* 0x001fca0000000000 */
[----:B------:R-:W-:-:S04]  /*a280*/  ISETP.NE.AND P1, PT, R2, 0x4, PT ;  /* 0x000000040200780c */ /* 0x000fc80003f25270 */
[----:B------:R-:W-:Y:S02]  /*a290*/  SEL R3, RZ, 0x1, P1 ;  /* 0x00000001ff037807 */ /* 0x000fe40000800000 */
[----:B------:R-:W-:Y:S02]  /*a2a0*/  SEL R9, R2, RZ, P1 ;  /* 0x000000ff02097207 */ /* 0x000fe40000800000 */
[----:B------:R-:W-:-:S03]  /*a2b0*/  LOP3.LUT R11, R10, R3, RZ, 0x3c, !PT ;  /* 0x000000030a0b7212 */ /* 0x000fc600078e3cff */
[----:B------:R-:W-:Y:S01]  /*a2c0*/  IMAD R6, R9, 0x8, R0 ;  /* 0x0000000809067824 */ /* 0x000fe200078e0200 */
[----:B------:R-:W-:Y:S01]  /*a2d0*/  SHF.L.U32 R5, R11, 0x1f, RZ ;  /* 0x0000001f0b057819 */ /* 0x000fe200000006ff */
[----:B-1----:R-:W-:Y:S06]  /*a2e0*/  @!P0 BRA `(.L_x_315) ;  /* 0x0000000000cc8947 */ /* 0x002fec0003800000 */
.L_x_326:
[----:B------:R-:W1:Y:S01]  /*a2f0*/  SYNCS.PHASECHK.TRANS64.TRYWAIT P0, [R6+URZ], R5 ;  /* 0x00000005060075a7 */ /* 0x000e62000800017f */
[----:B------:R-:W-:-:S05]  /*a300*/  VIADD R2, R9, 0x1 ;  /* 0x0000000109027836 */ /* 0x000fca0000000000 */
[----:B------:R-:W-:-:S04]  /*a310*/  ISETP.NE.AND P1, PT, R2, 0x4, PT ;  /* 0x000000040200780c */ /* 0x000fc80003f25270 */
[----:B0-----:R-:W-:Y:S02]  /*a320*/  SEL R4, RZ, 0x1, P1 ;  /* 0x00000001ff047807 */ /* 0x001fe40000800000 */
[----:B------:R-:W-:Y:S02]  /*a330*/  SEL R3, R2, RZ, P1 ;  /* 0x000000ff02037207 */ /* 0x000fe40000800000 */
[----:B------:R-:W-:Y:S01]  /*a340*/  LOP3.LUT R4, R11, R4, RZ, 0x3c, !PT ;  /* 0x000000040b047212 */ /* 0x000fe200078e3cff */
[----:B-1----:R-:W-:Y:S06]  /*a350*/  @!P0 BRA `(.L_x_316) ;  /* 0x0000000000c48947 */ /* 0x002fec0003800000 */
.L_x_327:
[----:B------:R-:W-:Y:S01]  /*a360*/  IMAD R3, R3, 0x8, R0 ;  /* 0x0000000803037824 */ /* 0x000fe200078e0200 */
[----:B------:R-:W-:-:S07]  /*a370*/  SHF.L.U32 R0, R4, 0x1f, RZ ;  /* 0x0000001f04007819 */ /* 0x000fce00000006ff */
.L_x_317:
[----:B-1----:R1:W2:Y:S02]  /*a380*/  SYNCS.PHASECHK.TRANS64.TRYWAIT P0, [R3+URZ], R0 ;  /* 0x00000000030075a7 */ /* 0x0022a4000800017f */
[----:B--2---:R-:W-:Y:S05]  /*a390*/  @!P0 NANOSLEEP.SYNCS 0x989680 ;  /* 0x009896800000895d */ /* 0x004fea0003900000 */
[----:B------:R-:W2:Y:S02]  /*a3a0*/  @!P0 SYNCS.PHASECHK.TRANS64 P0, [R3+URZ], R0 ;  /* 0x00000000030085a7 */ /* 0x000ea4000800007f */
[----:B--2---:R-:W-:Y:S05]  /*a3b0*/  @!P0 BRA `(.L_x_317) ;  /* 0xfffffffc00f08947 */ /* 0x004fea000383ffff */
.L_x_312:
[----:B------:R-:W-:Y:S05]  /*a3c0*/  BSYNC B0 ;  /* 0x0000000000007941 */ /* 0x000fea0003800000 */
.L_x_311:
[----:B------:R-:W-:Y:S05]  /*a3d0*/  EXIT ;  /* 0x000000000000794d */ /* 0x000fea0003800000 */
.L_x_21:
[----:B----4-:R4:W0:Y:S02]  /*a3e0*/  SYNCS.PHASECHK.TRANS64.TRYWAIT P1, [R3+URZ], R0 ;  /* 0x00000000030075a7 */ /* 0x010824000802017f */
[----:B0-----:R-:W-:Y:S05]  /*a3f0*/  @!P1 NANOSLEEP.SYNCS 0x989680 ;  /* 0x009896800000995d */ /* 0x001fea0003900000 */
[----:B------:R-:W0:Y:S02]  /*a400*/  @!P1 SYNCS.PHASECHK.TRANS64 P1, [R3+URZ], R0 ;  /* 0x00000000030095a7 */ /* 0x000e24000802007f */
[----:B0-----:R-:W-:Y:S05]  /*a410*/  @!P1 BRA `(.L_x_21) ;  /* 0xfffffffc00f09947 */ /* 0x001fea000383ffff */
[----:B------:R-:W-:Y:S05]  /*a420*/  BRA `(.L_x_20) ;  /* 0xffffff7000407947 */ /* 0x000fea000383ffff */
.L_x_26:
[----:B-1----:R1:W3:Y:S02]  /*a430*/  SYNCS.PHASECHK.TRANS64.TRYWAIT P1, [R5+URZ], R4 ;  /* 0x00000004050075a7 */ /* 0x0022e4000802017f */
[----:B---3--:R-:W-:Y:S05]  /*a440*/  @!P1 NANOSLEEP.SYNCS 0x989680 ;  /* 0x009896800000995d */ /* 0x008fea0003900000 */
[----:B------:R-:W3:Y:S02]  /*a450*/  @!P1 SYNCS.PHASECHK.TRANS64 P1, [R5+URZ], R4 ;  /* 0x00000004050095a7 */ /* 0x000ee4000802007f */
[----:B---3--:R-:W-:Y:S05]  /*a460*/  @!P1 BRA `(.L_x_26) ;  /* 0xfffffffc00f09947 */ /* 0x008fea000383ffff */
[----:B------:R-:W-:Y:S05]  /*a470*/  BRA `(.L_x_25) ;  /* 0xffffff74007c7947 */ /* 0x000fea000383ffff */
.L_x_299:
[----:B------:R-:W-:Y:S01]  /*a480*/  BSSY B1, `(.L_x_318) ;  /* 0x0000006000017945 */ /* 0x000fe20003800000 */
[----:B------:R-:W-:-:S07]  /*a490*/  IMAD.MOV.U32 R15, RZ, RZ, -0x1 ;  /* 0xffffffffff0f7424 */ /* 0x000fce00078e00ff */
[----:B------:R-:W-:Y:S05]  /*a4a0*/  WARPSYNC.COLLECTIVE R15, `(.L_x_319) ;  /* 0x000000000f0c7348 */ /* 0x000fea0003c00000 */
[----:B------:R-:W-:Y:S02]  /*a4b0*/  ELECT P6, UR62, PT ;  /* 0x00000000003e782f */ /* 0x000fe400038c0000 */
[----:B------:R-:W-:Y:S01]  /*a4c0*/  MOV R14, UR62 ;  /* 0x0000003e000e7c02 */ /* 0x000fe20008000f00 */
[----:B------:R-:W-:Y:S10]  /*a4d0*/  ENDCOLLECTIVE ;  /* 0x000000000000791b */ /* 0x000ff40003800000 */
.L_x_319:
[----:B------:R-:W-:Y:S05]  /*a4e0*/  BSYNC B1 ;  /* 0x0000000000017941 */ /* 0x000fea0003800000 */
.L_x_318:
[----:B------:R-:W-:Y:S05]  /*a4f0*/  BRA `(.L_x_320) ;  /* 0xfffffff000407947 */ /* 0x000fea000383ffff */
.L_x_302:
[----:B-1----:R1:W2:Y:S02]  /*a500*/  SYNCS.PHASECHK.TRANS64.TRYWAIT P0, [R22+URZ+0x20], R7 ;  /* 0x00002007160075a7 */ /* 0x0022a4000800017f */
[----:B--2---:R-:W-:Y:S05]  /*a510*/  @!P0 NANOSLEEP.SYNCS 0x989680 ;  /* 0x009896800000895d */ /* 0x004fea0003900000 */
[----:B------:R-:W2:Y:S02]  /*a520*/  @!P0 SYNCS.PHASECHK.TRANS64 P0, [R22+URZ+0x20], R7 ;  /* 0x00002007160085a7 */ /* 0x000ea4000800007f */
[----:B--2---:R-:W-:Y:S05]  /*a530*/  @!P0 BRA `(.L_x_302) ;  /* 0xfffffffc00f08947 */ /* 0x004fea000383ffff */
[----:B------:R-:W-:Y:S05]  /*a540*/  BRA `(.L_x_321) ;  /* 0xfffffff0007c7947 */ /* 0x000fea000383ffff */
.L_x_310:
[----:B------:R-:W-:Y:S01]  /*a550*/  BSSY B0, `(.L_x_322) ;  /* 0x0000006000007945 */ /* 0x000fe20003800000 */
[----:B------:R-:W-:-:S07]  /*a560*/  IMAD.MOV.U32 R15, RZ, RZ, -0x1 ;  /* 0xffffffffff0f7424 */ /* 0x000fce00078e00ff */
[----:B------:R-:W-:Y:S05]  /*a570*/  WARPSYNC.COLLECTIVE R15, `(.L_x_323) ;  /* 0x000000000f0c7348 */ /* 0x000fea0003c00000 */
[----:B------:R-:W-:Y:S02]  /*a580*/  ELECT P6, UR62, PT ;  /* 0x00000000003e782f */ /* 0x000fe400038c0000 */
[----:B------:R-:W-:Y:S01]  /*a590*/  MOV R14, UR62 ;  /* 0x0000003e000e7c02 */ /* 0x000fe20008000f00 */
[----:B------:R-:W-:Y:S10]  /*a5a0*/  ENDCOLLECTIVE ;  /* 0x000000000000791b */ /* 0x000ff40003800000 */
.L_x_323:
[----:B------:R-:W-:Y:S05]  /*a5b0*/  BSYNC B0 ;  /* 0x0000000000007941 */ /* 0x000fea0003800000 */
.L_x_322:
[----:B------:R-:W-:Y:S05]  /*a5c0*/  BRA `(.L_x_324) ;  /* 0xfffffff800d07947 */ /* 0x000fea000383ffff */
.L_x_314:
[----:B0-----:R0:W1:Y:S02]  /*a5d0*/  SYNCS.PHASECHK.TRANS64.TRYWAIT P0, [R5+URZ], R2 ;  /* 0x00000002050075a7 */ /* 0x001064000800017f */
[----:B-1----:R-:W-:Y:S05]  /*a5e0*/  @!P0 NANOSLEEP.SYNCS 0x989680 ;  /* 0x009896800000895d */ /* 0x002fea0003900000 */
[----:B------:R-:W1:Y:S02]  /*a5f0*/  @!P0 SYNCS.PHASECHK.TRANS64 P0, [R5+URZ], R2 ;  /* 0x00000002050085a7 */ /* 0x000e64000800007f */
[----:B-1----:R-:W-:Y:S05]  /*a600*/  @!P0 BRA `(.L_x_314) ;  /* 0xfffffffc00f08947 */ /* 0x002fea000383ffff */
[----:B------:R-:W-:Y:S05]  /*a610*/  BRA `(.L_x_325) ;  /* 0xfffffffc00107947 */ /* 0x000fea000383ffff */
.L_x_315:
[----:B0-----:R0:W1:Y:S02]  /*a620*/  SYNCS.PHASECHK.TRANS64.TRYWAIT P0, [R7+URZ], R4 ;  /* 0x00000004070075a7 */ /* 0x001064000800017f */
[----:B-1----:R-:W-:Y:S05]  /*a630*/  @!P0 NANOSLEEP.SYNCS 0x989680 ;  /* 0x009896800000895d */ /* 0x002fea0003900000 */
[----:B------:R-:W1:Y:S02]  /*a640*/  @!P0 SYNCS.PHASECHK.TRANS64 P0, [R7+URZ], R4 ;  /* 0x00000004070085a7 */ /* 0x000e64000800007f */
[----:B-1----:R-:W-:Y:S05]  /*a650*/  @!P0 BRA `(.L_x_315) ;  /* 0xfffffffc00f08947 */ /* 0x002fea000383ffff */
[----:B------:R-:W-:Y:S05]  /*a660*/  BRA `(.L_x_326) ;  /* 0xfffffffc00207947 */ /* 0x000fea000383ffff */
.L_x_316:
[----:B0-----:R0:W1:Y:S02]  /*a670*/  SYNCS.PHASECHK.TRANS64.TRYWAIT P0, [R6+URZ], R5 ;  /* 0x00000005060075a7 */ /* 0x001064000800017f */
[----:B-1----:R-:W-:Y:S05]  /*a680*/  @!P0 NANOSLEEP.SYNCS 0x989680 ;  /* 0x009896800000895d */ /* 0x002fea0003900000 */
[----:B------:R-:W1:Y:S02]  /*a690*/  @!P0 SYNCS.PHASECHK.TRANS64 P0, [R6+URZ], R5 ;  /* 0x00000005060085a7 */ /* 0x000e64000800007f */
[----:B-1----:R-:W-:Y:S05]  /*a6a0*/  @!P0 BRA `(.L_x_316) ;  /* 0xfffffffc00f08947 */ /* 0x002fea000383ffff */
[----:B------:R-:W-:Y:S05]  /*a6b0*/  BRA `(.L_x_327) ;  /* 0xfffffffc00287947 */ /* 0x000fea000383ffff */
.L_x_328:
[----:B------:R-:W-:-:S00]  /*a6c0*/  BRA `(.L_x_328) ;  /* 0xfffffffc00fc7947 */ /* 0x000fc0000383ffff */
[----:B------:R-:W-:-:S00]  /*a6d0*/  NOP ;  /* 0x0000000000007918 */ /* 0x000fc00000000000 */
        /* <DEDUP_REMOVED lines=10> */
.L_x_329:


//--------------------- .nv.global.init           --------------------------
	.section	.nv.global.init,"aw",@progbits
.nv.global.init:
	.type		$str$22,@object
	.size		$str$22,($str$23 - $str$22)
$str$22:
        /*0000*/ 	.byte	0x6b, 0x5f, 0x74, 0x69, 0x6c, 0x65, 0x5f, 0x63, 0x6f, 0x75, 0x6e, 0x74, 0x20, 0x3e, 0x3d, 0x20
        /*0010*/ 	.byte	0x31, 0x00
	.type		$str$23,@object
	.size		$str$23,(__unnamed_1 - $str$23)
$str$23:
        /*0012*/ 	.byte	0x2f, 0x74, 0x6d, 0x70, 0x2f, 0x63, 0x75, 0x74, 0x6c, 0x61, 0x73, 0x73, 0x5f, 0x73, 0x77, 0x65
        /*0022*/ 	.byte	0x65, 0x70, 0x5f, 0x73, 0x72, 0x63, 0x2f, 0x69, 0x6e, 0x63, 0x6c, 0x75, 0x64, 0x65, 0x2f, 0x63
        /*0032*/ 	.byte	0x75, 0x74, 0x6c, 0x61, 0x73, 0x73, 0x2f, 0x67, 0x65, 0x6d, 0x6d, 0x2f, 0x63, 0x6f, 0x6c, 0x6c
        /*0042*/ 	.byte	0x65, 0x63, 0x74, 0x69, 0x76, 0x65, 0x2f, 0x73, 0x6d, 0x39, 0x30, 0x5f, 0x6d, 0x6d, 0x61, 0x5f
        /*0052*/ 	.byte	0x74, 0x6d, 0x61, 0x5f, 0x67, 0x6d, 0x6d, 0x61, 0x5f, 0x73, 0x73, 0x5f, 0x77, 0x61, 0x72, 0x70
        /*0062*/ 	.byte	0x73, 0x70, 0x65, 0x63, 0x69, 0x61, 0x6c, 0x69, 0x7a, 0x65, 0x64, 0x2e, 0x68, 0x70, 0x70, 0x00
	.type		__unnamed_1,@object
	.size		__unnamed_1,(.L_0 - __unnamed_1)
__unnamed_1:
        /*0072*/ 	.byte	0x76, 0x6f, 0x69, 0x64, 0x20, 0x63, 0x75, 0x74, 0x6c, 0x61, 0x73, 0x73, 0x3a, 0x3a, 0x67, 0x65
        /* <DEDUP_REMOVED lines=173> */
        /*0b52*/ 	.byte	0x69, 0x64, 0x65, 0x6e, 0x74, 0x69, 0x74, 0x79, 0x5d, 0x00
.L_0:


//--------------------- .nv.shared._ZN7cutlass13device_kernelINS_4gemm6kernel13GemmUniversalIN4cute5tupleIJiiiiEEENS1_10collective13CollectiveMmaINS1_34MainloopSm90TmaGmmaWarpSpecializedILi4ENS5_IJNS4_1CILi2EEESB_NSA_ILi1EEEEEENS1_35KernelTmaWarpSpecializedCooperativeEEENS5_IJNSA_ILi256EEENSA_ILi128EEESH_EEEaNS5_IJlSC_lEEEaSJ_NS4_8TiledMMAINS4_8MMA_AtomIJNS4_4SM904GMMA27MMA_64x128x32_S32S8S8_SS_TNEEEENS4_6LayoutINS5_IJSB_SC_SC_EEENS5_IJSC_NSA_ILi0EEESS_EEEEENS5_IJNS4_10UnderscoreESV_SV_EEEEENS4_23SM90_TMA_LOAD_MULTICASTENS4_14ComposedLayoutINS4_7SwizzleILi3ELi4ELi3EEENS4_18smem_ptr_flag_bitsILi8EEENSQ_INS5_IJNSA_ILi8EEESH_EEENS5_IJSH_SC_EEEEEEEvNS4_8identityESY_S18_vS19_EENS_8epilogue10collective6detail29Sm90TmaWarpSpecializedAdapterINS1C_15DefaultEpilogueIaSJ_SJ_NS1B_6thread17LinearCombinationIaLi1EiiLNS1G_9ScaleType4KindE0ELNS_15FloatRoundStyleE2EaEENS1_15EpilogueDefaultEEEEEvvEEEEvNT_6ParamsE --------------------------
	.section	.nv.shared._ZN7cutlass13device_kernelINS_4gemm6kernel13GemmUniversalIN4cute5tupleIJiiiiEEENS1_10collective13CollectiveMmaINS1_34MainloopSm90TmaGmmaWarpSpecializedILi4ENS5_IJNS4_1CILi2EEESB_NSA_ILi1EEEEEENS1_35KernelTmaWarpSpecializedCooperativeEEENS5_IJNSA_ILi256EEENSA_ILi128EEESH_EEEaNS5_IJlSC_lEEEaSJ_NS4_8TiledMMAINS4_8MMA_AtomIJNS4_4SM904GMMA27MMA_64x128x32_S32S8S8_SS_TNEEEENS4_6LayoutINS5_IJSB_SC_SC_EEENS5_IJSC_NSA_ILi0EEESS_EEEEENS5_IJNS4_10UnderscoreESV_SV_EEEEENS4_23SM90_TMA_LOAD_MULTICASTENS4_14ComposedLayoutINS4_7SwizzleILi3ELi4ELi3EEENS4_18smem_ptr_flag_bitsILi8EEENSQ_INS5_IJNSA_ILi8EEESH_EEENS5_IJSH_SC_EEEEEEEvNS4_8identityESY_S18_vS19_EENS_8epilogue10collective6detail29Sm90TmaWarpSpecializedAdapterINS1C_15DefaultEpilogueIaSJ_SJ_NS1B_6thread17LinearCombinationIaLi1EiiLNS1G_9ScaleType4KindE0ELNS_15FloatRoundStyleE2EaEENS1_15EpilogueDefaultEEEEEvvEEEEvNT_6ParamsE,"aw",@nobits
	.sectionflags	@""
	.align	16
	.zero		1024


//--------------------- .nv.shared.reserved.0     --------------------------
	.section	.nv.shared.reserved.0,"aw",@nobits
	.weak		__nv_reservedSMEM_offset_0_alias
	.size		__nv_reservedSMEM_offset_0_alias, 0, 0
	.other		__nv_reservedSMEM_offset_0_alias,@"STO_CUDA_RESERVED_SHARED STV_DEFAULT"
__nv_reservedSMEM_offset_0_alias:
	.zero		0


//--------------------- .nv.global                --------------------------
	.section	.nv.global,"aw",@nobits
.nv.global:
	.type		_ZN40_INTERNAL_60073f44_4_k_cu_4ee6f238_279694cute1_E,@object
	.size		_ZN40_INTERNAL_60073f44_4_k_cu_4ee6f238_279694cute1_E,(_ZN40_INTERNAL_60073f44_4_k_cu_4ee6f238_279694cuda3std3__45__cpo6cbeginE - _ZN40_INTERNAL_60073f44_4_k_cu_4ee6f238_279694cute1_E)
_ZN40_INTERNAL_60073f44_4_k_cu_4ee6f238_279694cute1_E:
	.zero		1
	.type		_ZN40_INTERNAL_60073f44_4_k_cu_4ee6f238_279694cuda3std3__45__cpo6cbeginE,@object
	.size		_ZN40_INTERNAL_60073f44_4_k_cu_4ee6f238_279694cuda3std3__45__cpo6cbeginE,(_ZN40_INTERNAL_60073f44_4_k_cu_4ee6f238_279694cuda3std3__48in_placeE - _ZN40_INTERNAL_60073f44_4_k_cu_4ee6f238_279694cuda3std3__45__cpo6cbeginE)
_ZN40_INTERNAL_60073f44_4_k_cu_4ee6f238_279694cuda3std3__45__cpo6cbeginE:
	.zero		1
	.type		_ZN40_INTERNAL_60073f44_4_k_cu_4ee6f238_279694cuda3std3__48in_placeE,@object
	.size		_ZN40_INTERNAL_60073f44_4_k_cu_4ee6f238_279694cuda3std3__48in_placeE,(_ZN40_INTERNAL_60073f44_4_k_cu_4ee6f238_279694cuda3std6ranges3__45__cpo9iter_moveE - _ZN40_INTERNAL_60073f44_4_k_cu_4ee6f238_279694cuda3std3__48in_placeE)
_ZN40_INTERNAL_60073f44_4_k_cu_4ee6f238_279694cuda3std3__48in_placeE:
	.zero		1
	.type		_ZN40_INTERNAL_60073f44_4_k_cu_4ee6f238_279694cuda3std6ranges3__45__cpo9iter_moveE,@object
	.size		_ZN40_INTERNAL_60073f44_4_k_cu_4ee6f238_279694cuda3std6ranges3__45__cpo9iter_moveE,(_ZN40_INTERNAL_60073f44_4_k_cu_4ee6f238_279694cuda3std3__45__cpo5beginE - _ZN40_INTERNAL_60073f44_4_k_cu_4ee6f238_279694cuda3std6ranges3__45__cpo9iter_moveE)
_ZN40_INTERNAL_60073f44_4_k_cu_4ee6f238_279694cuda3std6ranges3__45__cpo9iter_moveE:
	.zero		1
	.type		_ZN40_INTERNAL_60073f44_4_k_cu_4ee6f238_279694cuda3std3__45__cpo5beginE,@object
	.size		_ZN40_INTERNAL_60073f44_4_k_cu_4ee6f238_279694cuda3std3__45__cpo5beginE,(_ZN40_INTERNAL_60073f44_4_k_cu_4ee6f238_279694cuda3std3__442_GLOBAL__N__60073f44_4_k_cu_4ee6f238_279696ignoreE - _ZN40_INTERNAL_60073f44_4_k_cu_4ee6f238_279694cuda3std3__45__cpo5beginE)
_ZN40_INTERNAL_60073f44_4_k_cu_4ee6f238_279694cuda3std3__45__cpo5beginE:
	.zero		1
	.type		_ZN40_INTERNAL_60073f44_4_k_cu_4ee6f238_279694cuda3std3__442_GLOBAL__N__60073f44_4_k_cu_4ee6f238_279696ignoreE,@object
	.size		_ZN40_INTERNAL_60073f44_4_k_cu_4ee6f238_279694cuda3std3__442_GLOBAL__N__60073f44_4_k_cu_4ee6f238_279696ignoreE,(_ZN40_INTERNAL_60073f44_4_k_cu_4ee6f238_279694cute7productE - _ZN40_INTERNAL_60073f44_4_k_cu_4ee6f238_279694cuda3std3__442_GLOBAL__N__60073f44_4_k_cu_4ee6f238_279696ignoreE)
_ZN40_INTERNAL_60073f44_4_k_cu_4ee6f238_279694cuda3std3__442_GLOBAL__N__60073f44_4_k_cu_4ee6f238_279696ignoreE:
	.zero		1
	.type		_ZN40_INTERNAL_60073f44_4_k_cu_4ee6f238_279694cute7productE,@object
	.size		_ZN40_INTERNAL_60073f44_4_k_cu_4ee6f238_279694cute7productE,(_ZN40_INTERNAL_60073f44_4_k_cu_4ee6f238_279694cuda3std3__45__cpo3endE - _ZN40_INTERNAL_60073f44_4_k_cu_4ee6f238_279694cute7productE)
_ZN40_INTERNAL_60073f44_4_k_cu_4ee6f238_279694cute7productE:
	.zero		1
	.type		_ZN40_INTERNAL_60073f44_4_k_cu_4ee6f238_279694cuda3std3__45__cpo3endE,@object
	.size		_ZN40_INTERNAL_60073f44_4_k_cu_4ee6f238_279694cuda3std3__45__cpo3endE,(_ZN40_INTERNAL_60073f44_4_k_cu_4ee6f238_279694cuda3std3__419piecewise_constructE - _ZN40_INTERNAL_60073f44_4_k_cu_4ee6f238_279694cuda3std3__45__cpo3endE)
_ZN40_INTERNAL_60073f44_4_k_cu_4ee6f238_279694cuda3std3__45__cpo3endE:
	.zero		1
	.type		_ZN40_INTERNAL_60073f44_4_k_cu_4ee6f238_279694cuda3std3__419piecewise_constructE,@object
	.size		_ZN40_INTERNAL_60073f44_4_k_cu_4ee6f238_279694cuda3std3__419piecewise_constructE,(_ZN40_INTERNAL_60073f44_4_k_cu_4ee6f238_279694cuda3std3__45__cpo4cendE - _ZN40_INTERNAL_60073f44_4_k_cu_4ee6f238_279694cuda3std3__419piecewise_constructE)
_ZN40_INTERNAL_60073f44_4_k_cu_4ee6f238_279694cuda3std3__419piecewise_constructE:
	.zero		1
	.type		_ZN40_INTERNAL_60073f44_4_k_cu_4ee6f238_279694cuda3std3__45__cpo4cendE,@object
	.size		_ZN40_INTERNAL_60073f44_4_k_cu_4ee6f238_279694cuda3std3__45__cpo4cendE,(_ZN40_INTERNAL_60073f44_4_k_cu_4ee6f238_279694cuda3std6ranges3__45__cpo4swapE - _ZN40_INTERNAL_60073f44_4_k_cu_4ee6f238_279694cuda3std3__45__cpo4cendE)
_ZN40_INTERNAL_60073f44_4_k_cu_4ee6f238_279694cuda3std3__45__cpo4cendE:
	.zero		1
	.type		_ZN40_INTERNAL_60073f44_4_k_cu_4ee6f238_279694cuda3std6ranges3__45__cpo4swapE,@object
	.size		_ZN40_INTERNAL_60073f44_4_k_cu_4ee6f238_279694cuda3std6ranges3__45__cpo4swapE,(.L_8 - _ZN40_INTERNAL_60073f44_4_k_cu_4ee6f238_279694cuda3std6ranges3__45__cpo4swapE)
_ZN40_INTERNAL_60073f44_4_k_cu_4ee6f238_279694cuda3std6ranges3__45__cpo4swapE:
	.zero		1
.L_8:


//--------------------- .nv.constant0._ZN7cutlass13device_kernelINS_4gemm6kernel13GemmUniversalIN4cute5tupleIJiiiiEEENS1_10collective13CollectiveMmaINS1_34MainloopSm90TmaGmmaWarpSpecializedILi4ENS5_IJNS4_1CILi2EEESB_NSA_ILi1EEEEEENS1_35KernelTmaWarpSpecializedCooperativeEEENS5_IJNSA_ILi256EEENSA_ILi128EEESH_EEEaNS5_IJlSC_lEEEaSJ_NS4_8TiledMMAINS4_8MMA_AtomIJNS4_4SM904GMMA27MMA_64x128x32_S32S8S8_SS_TNEEEENS4_6LayoutINS5_IJSB_SC_SC_EEENS5_IJSC_NSA_ILi0EEESS_EEEEENS5_IJNS4_10UnderscoreESV_SV_EEEEENS4_23SM90_TMA_LOAD_MULTICASTENS4_14ComposedLayoutINS4_7SwizzleILi3ELi4ELi3EEENS4_18smem_ptr_flag_bitsILi8EEENSQ_INS5_IJNSA_ILi8EEESH_EEENS5_IJSH_SC_EEEEEEEvNS4_8identityESY_S18_vS19_EENS_8epilogue10collective6detail29Sm90TmaWarpSpecializedAdapterINS1C_15DefaultEpilogueIaSJ_SJ_NS1B_6thread17LinearCombinationIaLi1EiiLNS1G_9ScaleType4KindE0ELNS_15FloatRoundStyleE2EaEENS1_15EpilogueDefaultEEEEEvvEEEEvNT_6ParamsE --------------------------
	.section	.nv.constant0._ZN7cutlass13device_kernelINS_4gemm6kernel13GemmUniversalIN4cute5tupleIJiiiiEEENS1_10collective13CollectiveMmaINS1_34MainloopSm90TmaGmmaWarpSpecializedILi4ENS5_IJNS4_1CILi2EEESB_NSA_ILi1EEEEEENS1_35KernelTmaWarpSpecializedCooperativeEEENS5_IJNSA_ILi256EEENSA_ILi128EEESH_EEEaNS5_IJlSC_lEEEaSJ_NS4_8TiledMMAINS4_8MMA_AtomIJNS4_4SM904GMMA27MMA_64x128x32_S32S8S8_SS_TNEEEENS4_6LayoutINS5_IJSB_SC_SC_EEENS5_IJSC_NSA_ILi0EEESS_EEEEENS5_IJNS4_10UnderscoreESV_SV_EEEEENS4_23SM90_TMA_LOAD_MULTICASTENS4_14ComposedLayoutINS4_7SwizzleILi3ELi4ELi3EEENS4_18smem_ptr_flag_bitsILi8EEENSQ_INS5_IJNSA_ILi8EEESH_EEENS5_IJSH_SC_EEEEEEEvNS4_8identityESY_S18_vS19_EENS_8epilogue10collective6detail29Sm90TmaWarpSpecializedAdapterINS1C_15DefaultEpilogueIaSJ_SJ_NS1B_6thread17LinearCombinationIaLi1EiiLNS1G_9ScaleType4KindE0ELNS_15FloatRoundStyleE2EaEENS1_15EpilogueDefaultEEEEEvvEEEEvNT_6ParamsE,"a",@progbits
	.sectionflags	@""
	.align	4
.nv.constant0._ZN7cutlass13device_kernelINS_4gemm6kernel13GemmUniversalIN4cute5tupleIJiiiiEEENS1_10collective13CollectiveMmaINS1_34MainloopSm90TmaGmmaWarpSpecializedILi4ENS5_IJNS4_1CILi2EEESB_NSA_ILi1EEEEEENS1_35KernelTmaWarpSpecializedCooperativeEEENS5_IJNSA_ILi256EEENSA_ILi128EEESH_EEEaNS5_IJlSC_lEEEaSJ_NS4_8TiledMMAINS4_8MMA_AtomIJNS4_4SM904GMMA27MMA_64x128x32_S32S8S8_SS_TNEEEENS4_6LayoutINS5_IJSB_SC_SC_EEENS5_IJSC_NSA_ILi0EEESS_EEEEENS5_IJNS4_10UnderscoreESV_SV_EEEEENS4_23SM90_TMA_LOAD_MULTICASTENS4_14ComposedLayoutINS4_7SwizzleILi3ELi4ELi3EEENS4_18smem_ptr_flag_bitsILi8EEENSQ_INS5_IJNSA_ILi8EEESH_EEENS5_IJSH_SC_EEEEEEEvNS4_8identityESY_S18_vS19_EENS_8epilogue10collective6detail29Sm90TmaWarpSpecializedAdapterINS1C_15DefaultEpilogueIaSJ_SJ_NS1B_6thread17LinearCombinationIaLi1EiiLNS1G_9ScaleType4KindE0ELNS_15FloatRoundStyleE2EaEENS1_15EpilogueDefaultEEEEEvvEEEEvNT_6ParamsE:
	.zero		1664


//--------------------- SYMBOLS --------------------------

	.type		.nv.reservedSmem.offset0,@object
	.size		.nv.reservedSmem.offset0,0x4
	.type		__assertfail,@function
